// auto-generated by cutlass_sweep.gemm — config: {"arch": "sm_90", "cluster_m": 2, "cluster_n": 1, "dtype": "int8", "stages": 4, "tile_k": 32, "tile_m": 256, "tile_n": 128}
#include "cutlass/cutlass.h"
#include "cutlass/gemm/collective/collective_builder.hpp"
#include "cutlass/gemm/device/gemm_universal_adapter.h"
#include "cutlass/gemm/kernel/gemm_universal.hpp"
#include "cutlass/epilogue/collective/collective_builder.hpp"

using ElemA = int8_t;
using ElemB = int8_t;
using ElemCD = int8_t;
using Acc  = int32_t;
using TileShape    = cute::Shape<cute::_256, cute::_128, cute::_32>;
using ClusterShape = cute::Shape<cute::_2, cute::_1, cute::_1>;

using CollectiveEpilogue = typename cutlass::epilogue::collective::CollectiveBuilder<
    cutlass::arch::Sm90, cutlass::arch::OpClassTensorOp,
    TileShape, ClusterShape,
    cutlass::epilogue::collective::EpilogueTileAuto,
    Acc, Acc,
    ElemCD, cutlass::layout::RowMajor, 128 / cutlass::sizeof_bits<ElemCD>::value,
    ElemCD, cutlass::layout::RowMajor, 128 / cutlass::sizeof_bits<ElemCD>::value,
    cutlass::epilogue::collective::EpilogueScheduleAuto
  >::CollectiveOp;

using CollectiveMainloop = typename cutlass::gemm::collective::CollectiveBuilder<
    cutlass::arch::Sm90, cutlass::arch::OpClassTensorOp,
    ElemA, cutlass::layout::RowMajor, 128 / cutlass::sizeof_bits<ElemA>::value,
    ElemB, cutlass::layout::ColumnMajor, 128 / cutlass::sizeof_bits<ElemB>::value,
    Acc,
    TileShape, ClusterShape,
    cutlass::gemm::collective::StageCount<4>,
    cutlass::gemm::collective::KernelScheduleAuto
  >::CollectiveOp;

using GemmKernel = cutlass::gemm::kernel::GemmUniversal<
    cute::Shape<int,int,int,int>,
    CollectiveMainloop,
    CollectiveEpilogue
>;
using Gemm = cutlass::gemm::device::GemmUniversalAdapter<GemmKernel>;

// Force the device kernel symbol into the cubin without needing a host main.
auto* _anchor = &cutlass::device_kernel<GemmKernel>;


// ===== COMPILED SASS (sm_90a) =====

	.target	sm_90a

	.elftype	@"ET_EXEC"


//--------------------- .note.nv.tkinfo           --------------------------
	.section	.note.nv.tkinfo,"",@"SHT_NOTE"
	.sectionflags	@"SHF_NOTE_NV_TKINFO"
	.tkinfo
        /*0018*/ 	.word	0x00000002
        /*0030*/ 	.string	""
        /*0030*/ 	.string	"ptxas"
        /*0030*/ 	.string	"Cuda compilation tools, release 13.0, V13.0.88"
        /*0030*/ 	.string	"Build cuda_13.0.r13.0/compiler.36424714_0"
        /*0030*/ 	.string	"-arch sm_90a -m 64 "



//--------------------- .note.nv.cuinfo           --------------------------
	.section	.note.nv.cuinfo,"",@"SHT_NOTE"
	.sectionflags	@"SHF_NOTE_NV_CUINFO"
        /*0018*/ 	.short	0x0002
        /*001a*/ 	.short	0x005a
        /*001c*/ 	.short	0x0082
	.zero		2


//--------------------- .nv.info                  --------------------------
	.section	.nv.info,"",@"SHT_CUDA_INFO"
	.align	4


	//----- nvinfo : EIATTR_REGCOUNT
	.align		4
        /*0000*/ 	.byte	0x04, 0x2f
        /*0002*/ 	.short	(.L_15 - .L_14)
	.align		4
.L_14:
        /*0004*/ 	.word	index@(_ZN7cutlass13device_kernelINS_4gemm6kernel13GemmUniversalIN4cute5tupleIJiiiiEEENS1_10collective13CollectiveMmaINS1_34MainloopSm90TmaGmmaWarpSpecializedILi4ENS5_IJNS4_1CILi2EEENSA_ILi1EEESC_EEENS1_35KernelTmaWarpSpecializedCooperativeEEENS5_IJNSA_ILi256EEENSA_ILi128EEENSA_ILi32EEEEEEaNS5_IJlSC_lEEEaSK_NS4_8TiledMMAINS4_8MMA_AtomIJNS4_4SM904GMMA27MMA_64x128x32_S32S8S8_SS_TNEEEENS4_6LayoutISD_NS5_IJSC_NSA_ILi0EEESS_EEEEENS5_IJNS4_10UnderscoreESV_SV_EEEEENS4_13SM90_TMA_LOADENS4_14ComposedLayoutINS4_7SwizzleILi1ELi4ELi3EEENS4_18smem_ptr_flag_bitsILi8EEENSR_INS5_IJNSA_ILi8EEESI_EEENS5_IJSI_SC_EEEEEEEvNS4_8identityENS4_23SM90_TMA_LOAD_MULTICASTES18_vS19_EENS_8epilogue10collective6detail29Sm90TmaWarpSpecializedAdapterINS1D_15DefaultEpilogueIaSK_SK_NS1C_6thread17LinearCombinationIaLi1EiiLNS1H_9ScaleType4KindE0ELNS_15FloatRoundStyleE2EaEENS1_15EpilogueDefaultEEEEEvvEEEEvNT_6ParamsE)
        /*0008*/ 	.word	0x000000a8


	//----- nvinfo : EIATTR_FRAME_SIZE
	.align		4
.L_15:
        /*000c*/ 	.byte	0x04, 0x11
        /*000e*/ 	.short	(.L_17 - .L_16)
	.align		4
.L_16:
        /*0010*/ 	.word	index@(_ZN7cutlass13device_kernelINS_4gemm6kernel13GemmUniversalIN4cute5tupleIJiiiiEEENS1_10collective13CollectiveMmaINS1_34MainloopSm90TmaGmmaWarpSpecializedILi4ENS5_IJNS4_1CILi2EEENSA_ILi1EEESC_EEENS1_35KernelTmaWarpSpecializedCooperativeEEENS5_IJNSA_ILi256EEENSA_ILi128EEENSA_ILi32EEEEEEaNS5_IJlSC_lEEEaSK_NS4_8TiledMMAINS4_8MMA_AtomIJNS4_4SM904GMMA27MMA_64x128x32_S32S8S8_SS_TNEEEENS4_6LayoutISD_NS5_IJSC_NSA_ILi0EEESS_EEEEENS5_IJNS4_10UnderscoreESV_SV_EEEEENS4_13SM90_TMA_LOADENS4_14ComposedLayoutINS4_7SwizzleILi1ELi4ELi3EEENS4_18smem_ptr_flag_bitsILi8EEENSR_INS5_IJNSA_ILi8EEESI_EEENS5_IJSI_SC_EEEEEEEvNS4_8identityENS4_23SM90_TMA_LOAD_MULTICASTES18_vS19_EENS_8epilogue10collective6detail29Sm90TmaWarpSpecializedAdapterINS1D_15DefaultEpilogueIaSK_SK_NS1C_6thread17LinearCombinationIaLi1EiiLNS1H_9ScaleType4KindE0ELNS_15FloatRoundStyleE2EaEENS1_15EpilogueDefaultEEEEEvvEEEEvNT_6ParamsE)
        /*0014*/ 	.word	0x00000000


	//----- nvinfo : EIATTR_MIN_STACK_SIZE
	.align		4
.L_17:
        /*0018*/ 	.byte	0x04, 0x12
        /*001a*/ 	.short	(.L_19 - .L_18)
	.align		4
.L_18:
        /*001c*/ 	.word	index@(_ZN7cutlass13device_kernelINS_4gemm6kernel13GemmUniversalIN4cute5tupleIJiiiiEEENS1_10collective13CollectiveMmaINS1_34MainloopSm90TmaGmmaWarpSpecializedILi4ENS5_IJNS4_1CILi2EEENSA_ILi1EEESC_EEENS1_35KernelTmaWarpSpecializedCooperativeEEENS5_IJNSA_ILi256EEENSA_ILi128EEENSA_ILi32EEEEEEaNS5_IJlSC_lEEEaSK_NS4_8TiledMMAINS4_8MMA_AtomIJNS4_4SM904GMMA27MMA_64x128x32_S32S8S8_SS_TNEEEENS4_6LayoutISD_NS5_IJSC_NSA_ILi0EEESS_EEEEENS5_IJNS4_10UnderscoreESV_SV_EEEEENS4_13SM90_TMA_LOADENS4_14ComposedLayoutINS4_7SwizzleILi1ELi4ELi3EEENS4_18smem_ptr_flag_bitsILi8EEENSR_INS5_IJNSA_ILi8EEESI_EEENS5_IJSI_SC_EEEEEEEvNS4_8identityENS4_23SM90_TMA_LOAD_MULTICASTES18_vS19_EENS_8epilogue10collective6detail29Sm90TmaWarpSpecializedAdapterINS1D_15DefaultEpilogueIaSK_SK_NS1C_6thread17LinearCombinationIaLi1EiiLNS1H_9ScaleType4KindE0ELNS_15FloatRoundStyleE2EaEENS1_15EpilogueDefaultEEEEEvvEEEEvNT_6ParamsE)
        /*0020*/ 	.word	0x00000000
.L_19:


//--------------------- .nv.compat                --------------------------
	.section	.nv.compat,"",@"SHT_CUDA_COMPAT_INFO"
	.align	4
        /*0000*/ 	.byte	0x02, 0x09, 0x01, 0x00, 0x02, 0x02, 0x04, 0x00, 0x02, 0x05, 0x05, 0x00, 0x03, 0x07, 0x01, 0x01
        /*0010*/ 	.byte	0x02, 0x03, 0x01, 0x00, 0x02, 0x06, 0x01, 0x00, 0x04, 0x0b, 0x08, 0x00, 0x00, 0x00, 0x00, 0x00
        /*0020*/ 	.byte	0x00, 0x00, 0x00, 0x00


//--------------------- .nv.info._ZN7cutlass13device_kernelINS_4gemm6kernel13GemmUniversalIN4cute5tupleIJiiiiEEENS1_10collective13CollectiveMmaINS1_34MainloopSm90TmaGmmaWarpSpecializedILi4ENS5_IJNS4_1CILi2EEENSA_ILi1EEESC_EEENS1_35KernelTmaWarpSpecializedCooperativeEEENS5_IJNSA_ILi256EEENSA_ILi128EEENSA_ILi32EEEEEEaNS5_IJlSC_lEEEaSK_NS4_8TiledMMAINS4_8MMA_AtomIJNS4_4SM904GMMA27MMA_64x128x32_S32S8S8_SS_TNEEEENS4_6LayoutISD_NS5_IJSC_NSA_ILi0EEESS_EEEEENS5_IJNS4_10UnderscoreESV_SV_EEEEENS4_13SM90_TMA_LOADENS4_14ComposedLayoutINS4_7SwizzleILi1ELi4ELi3EEENS4_18smem_ptr_flag_bitsILi8EEENSR_INS5_IJNSA_ILi8EEESI_EEENS5_IJSI_SC_EEEEEEEvNS4_8identityENS4_23SM90_TMA_LOAD_MULTICASTES18_vS19_EENS_8epilogue10collective6detail29Sm90TmaWarpSpecializedAdapterINS1D_15DefaultEpilogueIaSK_SK_NS1C_6thread17LinearCombinationIaLi1EiiLNS1H_9ScaleType4KindE0ELNS_15FloatRoundStyleE2EaEENS1_15EpilogueDefaultEEEEEvvEEEEvNT_6ParamsE --------------------------
	.section	.nv.info._ZN7cutlass13device_kernelINS_4gemm6kernel13GemmUniversalIN4cute5tupleIJiiiiEEENS1_10collective13CollectiveMmaINS1_34MainloopSm90TmaGmmaWarpSpecializedILi4ENS5_IJNS4_1CILi2EEENSA_ILi1EEESC_EEENS1_35KernelTmaWarpSpecializedCooperativeEEENS5_IJNSA_ILi256EEENSA_ILi128EEENSA_ILi32EEEEEEaNS5_IJlSC_lEEEaSK_NS4_8TiledMMAINS4_8MMA_AtomIJNS4_4SM904GMMA27MMA_64x128x32_S32S8S8_SS_TNEEEENS4_6LayoutISD_NS5_IJSC_NSA_ILi0EEESS_EEEEENS5_IJNS4_10UnderscoreESV_SV_EEEEENS4_13SM90_TMA_LOADENS4_14ComposedLayoutINS4_7SwizzleILi1ELi4ELi3EEENS4_18smem_ptr_flag_bitsILi8EEENSR_INS5_IJNSA_ILi8EEESI_EEENS5_IJSI_SC_EEEEEEEvNS4_8identityENS4_23SM90_TMA_LOAD_MULTICASTES18_vS19_EENS_8epilogue10collective6detail29Sm90TmaWarpSpecializedAdapterINS1D_15DefaultEpilogueIaSK_SK_NS1C_6thread17LinearCombinationIaLi1EiiLNS1H_9ScaleType4KindE0ELNS_15FloatRoundStyleE2EaEENS1_15EpilogueDefaultEEEEEvvEEEEvNT_6ParamsE,"",@"SHT_CUDA_INFO"
	.sectionflags	@""
	.align	4


	//----- nvinfo : EIATTR_CUDA_API_VERSION
	.align		4
        /*0000*/ 	.byte	0x04, 0x37
        /*0002*/ 	.short	(.L_21 - .L_20)
.L_20:
        /*0004*/ 	.word	0x00000082


	//----- nvinfo : EIATTR_KPARAM_INFO
	.align		4
.L_21:
        /*0008*/ 	.byte	0x04, 0x17
        /*000a*/ 	.short	(.L_23 - .L_22)
.L_22:
        /*000c*/ 	.word	0x00000000
        /*0010*/ 	.short	0x0000
        /*0012*/ 	.short	0x0070
        /*0014*/ 	.byte	0x00, 0xf0, 0x01, 0x10


	//----- nvinfo : EIATTR_SPARSE_MMA_MASK
	.align		4
.L_23:
        /*0018*/ 	.byte	0x03, 0x50
        /*001a*/ 	.short	0x0000


	//----- nvinfo : EIATTR_MAXREG_COUNT
	.align		4
        /*001c*/ 	.byte	0x03, 0x1b
        /*001e*/ 	.short	0x00a8


	//----- nvinfo : EIATTR_NUM_BARRIERS
	.align		4
        /*0020*/ 	.byte	0x02, 0x4c
        /*0022*/ 	.byte	0x01
	.zero		1


	//----- nvinfo : EIATTR_EXTERNS
	.align		4
        /*0024*/ 	.byte	0x04, 0x0f
        /*0026*/ 	.short	(.L_25 - .L_24)


	//   ....[0]....
	.align		4
.L_24:
        /*0028*/ 	.word	index@(__assertfail)


	//----- nvinfo : EIATTR_MERCURY_ISA_VERSION
	.align		4
.L_25:
        /*002c*/ 	.byte	0x03, 0x5f
        /*002e*/ 	.short	0x0101


	//----- nvinfo : EIATTR_INT_WARP_WIDE_INSTR_OFFSETS
	.align		4
        /*0030*/ 	.byte	0x04, 0x31
        /*0032*/ 	.short	(.L_27 - .L_26)


	//   ....[0]....
.L_26:
        /*0034*/ 	.word	0x00000480


	//   ....[1]....
        /*0038*/ 	.word	0x000004b0


	//   ....[2]....
        /*003c*/ 	.word	0x00000670


	//   ....[3]....
        /*0040*/ 	.word	0x00001a90


	//----- nvinfo : EIATTR_COOP_GROUP_MASK_REGIDS
	.align		4
.L_27:
        /*0044*/ 	.byte	0x04, 0x29
        /*0046*/ 	.short	(.L_29 - .L_28)


	//   ....[0]....
.L_28:
        /*0048*/ 	.word	0xffffffff


	//   ....[1]....
        /*004c*/ 	.word	0xffffffff


	//   ....[2]....
        /*0050*/ 	.word	0xffffffff


	//   ....[3]....
        /*0054*/ 	.word	0xffffffff


	//   ....[4]....
        /*0058*/ 	.word	0xffffffff


	//   ....[5]....
        /*005c*/ 	.word	0xffffffff


	//----- nvinfo : EIATTR_COOP_GROUP_INSTR_OFFSETS
	.align		4
.L_29:
        /*0060*/ 	.byte	0x04, 0x28
        /*0062*/ 	.short	(.L_31 - .L_30)


	//   ....[0]....
.L_30:
        /*0064*/ 	.word	0x00000060


	//   ....[1]....
        /*0068*/ 	.word	0x00000070


	//   ....[2]....
        /*006c*/ 	.word	0x00000130


	//   ....[3]....
        /*0070*/ 	.word	0x000002d0


	//   ....[4]....
        /*0074*/ 	.word	0x000007f0


	//   ....[5]....
        /*0078*/ 	.word	0x00001230


	//----- nvinfo : EIATTR_REG_RECONFIG
	.align		4
.L_31:
        /*007c*/ 	.byte	0x01, 0x54
	.zero		2


	//----- nvinfo : EIATTR_SYSCALL_OFFSETS
	.align		4
        /*0080*/ 	.byte	0x04, 0x46
        /*0082*/ 	.short	(.L_33 - .L_32)


	//   ....[0]....
.L_32:
        /*0084*/ 	.word	0x00001400


	//----- nvinfo : EIATTR_MBARRIER_INSTR_OFFSETS
	.align		4
.L_33:
        /*0088*/ 	.byte	0x04, 0x39
        /*008a*/ 	.short	(.L_35 - .L_34)


	//   ....[0]....
.L_34:
        /*008c*/ 	.word	0x00000230
        /*0090*/ 	.word	0x000000ff
        /*0094*/ 	.word	0x00000000
        /*0098*/ 	.short	0x0100
        /*009a*/ 	.byte	0x08
	.zero		1


	//   ....[1]....
        /*009c*/ 	.word	0x00000240
        /*00a0*/ 	.word	0x000000ff
        /*00a4*/ 	.word	0x00000020
        /*00a8*/ 	.short	0x0100
        /*00aa*/ 	.byte	0x08
	.zero		1


	//   ....[2]....
        /*00ac*/ 	.word	0x00000250
        /*00b0*/ 	.word	0x000000ff
        /*00b4*/ 	.word	0x00000008
        /*00b8*/ 	.short	0x0100
        /*00ba*/ 	.byte	0x08
	.zero		1


	//   ....[3]....
        /*00bc*/ 	.word	0x00000260
        /*00c0*/ 	.word	0x000000ff
        /*00c4*/ 	.word	0x00000028
        /*00c8*/ 	.short	0x0100
        /*00ca*/ 	.byte	0x08
	.zero		1


	//   ....[4]....
        /*00cc*/ 	.word	0x00000270
        /*00d0*/ 	.word	0x000000ff
        /*00d4*/ 	.word	0x00000010
        /*00d8*/ 	.short	0x0100
        /*00da*/ 	.byte	0x08
	.zero		1


	//   ....[5]....
        /*00dc*/ 	.word	0x00000280
        /*00e0*/ 	.word	0x000000ff
        /*00e4*/ 	.word	0x00000030
        /*00e8*/ 	.short	0x0100
        /*00ea*/ 	.byte	0x08
	.zero		1


	//   ....[6]....
        /*00ec*/ 	.word	0x00000290
        /*00f0*/ 	.word	0x000000ff
        /*00f4*/ 	.word	0x00000018
        /*00f8*/ 	.short	0x0100
        /*00fa*/ 	.byte	0x08
	.zero		1


	//   ....[7]....
        /*00fc*/ 	.word	0x000002a0
        /*0100*/ 	.word	0x000000ff
        /*0104*/ 	.word	0x00000038
        /*0108*/ 	.short	0x0100
        /*010a*/ 	.byte	0x08
	.zero		1


	//   ....[8]....
        /*010c*/ 	.word	0x000006f0
        /*0110*/ 	.word	0x000000ff
        /*0114*/ 	.word	0x00000050
        /*0118*/ 	.short	0x0100
        /*011a*/ 	.byte	0x06
	.zero		1


	//   ....[9]....
        /*011c*/ 	.word	0x00000780
        /*0120*/ 	.word	0x000000ff
        /*0124*/ 	.word	0x00000058
        /*0128*/ 	.short	0x0100
        /*012a*/ 	.byte	0x06
	.zero		1


	//   ....[10]....
        /*012c*/ 	.word	0x000014d0
        /*0130*/ 	.word	0x00000003
        /*0134*/ 	.word	0x00000000
        /*0138*/ 	.short	0x010a
        /*013a*/ 	.byte	0x3f
	.zero		1


	//   ....[11]....
        /*013c*/ 	.word	0x00001510
        /*0140*/ 	.word	0x00000003
        /*0144*/ 	.word	0x00000000
        /*0148*/ 	.short	0x010a
        /*014a*/ 	.byte	0x3f
	.zero		1


	//   ....[12]....
        /*014c*/ 	.word	0x000017b0
        /*0150*/ 	.word	0x00000005
        /*0154*/ 	.word	0x00000000
        /*0158*/ 	.short	0x010a
        /*015a*/ 	.byte	0x3f
	.zero		1


	//   ....[13]....
        /*015c*/ 	.word	0x000017f0
        /*0160*/ 	.word	0x00000005
        /*0164*/ 	.word	0x00000000
        /*0168*/ 	.short	0x010a
        /*016a*/ 	.byte	0x3f
	.zero		1


	//   ....[14]....
        /*016c*/ 	.word	0x00001930
        /*0170*/ 	.word	0x00000005
        /*0174*/ 	.word	0x00000000
        /*0178*/ 	.short	0x0101
        /*017a*/ 	.byte	0x3f
	.zero		1


	//   ....[15]....
        /*017c*/ 	.word	0x00001b10
        /*0180*/ 	.word	0x00000003
        /*0184*/ 	.word	0x00000000
        /*0188*/ 	.short	0x0101
        /*018a*/ 	.byte	0x3f
	.zero		1


	//   ....[16]....
        /*018c*/ 	.word	0x00009170
        /*0190*/ 	.word	0x00000014
        /*0194*/ 	.word	0x00000020
        /*0198*/ 	.short	0x010a
        /*019a*/ 	.byte	0x3f
	.zero		1


	//   ....[17]....
        /*019c*/ 	.word	0x00009530
        /*01a0*/ 	.word	0x00000005
        /*01a4*/ 	.word	0x00000058
        /*01a8*/ 	.short	0x0101
        /*01aa*/ 	.byte	0x3f
	.zero		1


	//   ....[18]....
        /*01ac*/ 	.word	0x00009c50
        /*01b0*/ 	.word	0x00000007
        /*01b4*/ 	.word	0x00000000
        /*01b8*/ 	.short	0x010a
        /*01ba*/ 	.byte	0x3f
	.zero		1


	//   ....[19]....
        /*01bc*/ 	.word	0x00009cd0
        /*01c0*/ 	.word	0x00000008
        /*01c4*/ 	.word	0x00000000
        /*01c8*/ 	.short	0x010a
        /*01ca*/ 	.byte	0x3f
	.zero		1


	//   ....[20]....
        /*01cc*/ 	.word	0x00009d60
        /*01d0*/ 	.word	0x0000000b
        /*01d4*/ 	.word	0x00000000
        /*01d8*/ 	.short	0x010a
        /*01da*/ 	.byte	0x3f
	.zero		1


	//   ....[21]....
        /*01dc*/ 	.word	0x00009df0
        /*01e0*/ 	.word	0x00000003
        /*01e4*/ 	.word	0x00000000
        /*01e8*/ 	.short	0x010a
        /*01ea*/ 	.byte	0x3f
	.zero		1


	//   ....[22]....
        /*01ec*/ 	.word	0x00009e50
        /*01f0*/ 	.word	0x00000003
        /*01f4*/ 	.word	0x00000000
        /*01f8*/ 	.short	0x010a
        /*01fa*/ 	.byte	0x3f
	.zero		1


	//   ....[23]....
        /*01fc*/ 	.word	0x00009ea0
        /*0200*/ 	.word	0x00000005
        /*0204*/ 	.word	0x00000000
        /*0208*/ 	.short	0x010a
        /*020a*/ 	.byte	0x3f
	.zero		1


	//   ....[24]....
        /*020c*/ 	.word	0x00009f70
        /*0210*/ 	.word	0x00000014
        /*0214*/ 	.word	0x00000020
        /*0218*/ 	.short	0x010a
        /*021a*/ 	.byte	0x3f
	.zero		1


	//   ....[25]....
        /*021c*/ 	.word	0x0000a040
        /*0220*/ 	.word	0x00000007
        /*0224*/ 	.word	0x00000000
        /*0228*/ 	.short	0x010a
        /*022a*/ 	.byte	0x3f
	.zero		1


	//   ....[26]....
        /*022c*/ 	.word	0x0000a090
        /*0230*/ 	.word	0x00000008
        /*0234*/ 	.word	0x00000000
        /*0238*/ 	.short	0x010a
        /*023a*/ 	.byte	0x3f
	.zero		1


	//   ....[27]....
        /*023c*/ 	.word	0x0000a0e0
        /*0240*/ 	.word	0x0000000b
        /*0244*/ 	.word	0x00000000
        /*0248*/ 	.short	0x010a
        /*024a*/ 	.byte	0x3f
	.zero		1


	//----- nvinfo : EIATTR_NUM_MBARRIERS
	.align		4
.L_35:
        /*024c*/ 	.byte	0x03, 0x38
        /*024e*/ 	.short	0x000a


	//----- nvinfo : EIATTR_EXIT_INSTR_OFFSETS
	.align		4
        /*0250*/ 	.byte	0x04, 0x1c
        /*0252*/ 	.short	(.L_37 - .L_36)


	//   ....[0]....
.L_36:
        /*0254*/ 	.word	0x00000950


	//   ....[1]....
        /*0258*/ 	.word	0x00001170


	//   ....[2]....
        /*025c*/ 	.word	0x00008870


	//   ....[3]....
        /*0260*/ 	.word	0x00008dd0


	//   ....[4]....
        /*0264*/ 	.word	0x00009e40


	//----- nvinfo : EIATTR_MAX_THREADS
	.align		4
.L_37:
        /*0268*/ 	.byte	0x04, 0x05
        /*026a*/ 	.short	(.L_39 - .L_38)
.L_38:
        /*026c*/ 	.word	0x00000180
        /*0270*/ 	.word	0x00000001
        /*0274*/ 	.word	0x00000001


	//----- nvinfo : EIATTR_CRS_STACK_SIZE
	.align		4
.L_39:
        /*0278*/ 	.byte	0x04, 0x1e
        /*027a*/ 	.short	(.L_41 - .L_40)
.L_40:
        /*027c*/ 	.word	0x00000000


	//----- nvinfo : EIATTR_CBANK_PARAM_SIZE
	.align		4
.L_41:
        /*0280*/ 	.byte	0x03, 0x19
        /*0282*/ 	.short	0x0470


	//----- nvinfo : EIATTR_PARAM_CBANK
	.align		4
        /*0284*/ 	.byte	0x04, 0x0a
        /*0286*/ 	.short	(.L_43 - .L_42)
	.align		4
.L_42:
        /*0288*/ 	.word	index@(.nv.constant0._ZN7cutlass13device_kernelINS_4gemm6kernel13GemmUniversalIN4cute5tupleIJiiiiEEENS1_10collective13CollectiveMmaINS1_34MainloopSm90TmaGmmaWarpSpecializedILi4ENS5_IJNS4_1CILi2EEENSA_ILi1EEESC_EEENS1_35KernelTmaWarpSpecializedCooperativeEEENS5_IJNSA_ILi256EEENSA_ILi128EEENSA_ILi32EEEEEEaNS5_IJlSC_lEEEaSK_NS4_8TiledMMAINS4_8MMA_AtomIJNS4_4SM904GMMA27MMA_64x128x32_S32S8S8_SS_TNEEEENS4_6LayoutISD_NS5_IJSC_NSA_ILi0EEESS_EEEEENS5_IJNS4_10UnderscoreESV_SV_EEEEENS4_13SM90_TMA_LOADENS4_14ComposedLayoutINS4_7SwizzleILi1ELi4ELi3EEENS4_18smem_ptr_flag_bitsILi8EEENSR_INS5_IJNSA_ILi8EEESI_EEENS5_IJSI_SC_EEEEEEEvNS4_8identityENS4_23SM90_TMA_LOAD_MULTICASTES18_vS19_EENS_8epilogue10collective6detail29Sm90TmaWarpSpecializedAdapterINS1D_15DefaultEpilogueIaSK_SK_NS1C_6thread17LinearCombinationIaLi1EiiLNS1H_9ScaleType4KindE0ELNS_15FloatRoundStyleE2EaEENS1_15EpilogueDefaultEEEEEvvEEEEvNT_6ParamsE)
        /*028c*/ 	.short	0x0210
        /*028e*/ 	.short	0x0470


	//----- nvinfo : EIATTR_SW_WAR
	.align		4
.L_43:
        /*0290*/ 	.byte	0x04, 0x36
        /*0292*/ 	.short	(.L_45 - .L_44)
.L_44:
        /*0294*/ 	.word	0x00000008
.L_45:


//--------------------- .nv.callgraph             --------------------------
	.section	.nv.callgraph,"",@"SHT_CUDA_CALLGRAPH"
	.align	4
	.sectionentsize	8
	.align		4
        /*0000*/ 	.word	0x00000000
	.align		4
        /*0004*/ 	.word	0xffffffff
	.align		4
        /*0008*/ 	.word	index@(_ZN7cutlass13device_kernelINS_4gemm6kernel13GemmUniversalIN4cute5tupleIJiiiiEEENS1_10collective13CollectiveMmaINS1_34MainloopSm90TmaGmmaWarpSpecializedILi4ENS5_IJNS4_1CILi2EEENSA_ILi1EEESC_EEENS1_35KernelTmaWarpSpecializedCooperativeEEENS5_IJNSA_ILi256EEENSA_ILi128EEENSA_ILi32EEEEEEaNS5_IJlSC_lEEEaSK_NS4_8TiledMMAINS4_8MMA_AtomIJNS4_4SM904GMMA27MMA_64x128x32_S32S8S8_SS_TNEEEENS4_6LayoutISD_NS5_IJSC_NSA_ILi0EEESS_EEEEENS5_IJNS4_10UnderscoreESV_SV_EEEEENS4_13SM90_TMA_LOADENS4_14ComposedLayoutINS4_7SwizzleILi1ELi4ELi3EEENS4_18smem_ptr_flag_bitsILi8EEENSR_INS5_IJNSA_ILi8EEESI_EEENS5_IJSI_SC_EEEEEEEvNS4_8identityENS4_23SM90_TMA_LOAD_MULTICASTES18_vS19_EENS_8epilogue10collective6detail29Sm90TmaWarpSpecializedAdapterINS1D_15DefaultEpilogueIaSK_SK_NS1C_6thread17LinearCombinationIaLi1EiiLNS1H_9ScaleType4KindE0ELNS_15FloatRoundStyleE2EaEENS1_15EpilogueDefaultEEEEEvvEEEEvNT_6ParamsE)
	.align		4
        /*000c*/ 	.word	index@(__assertfail)
	.align		4
        /*0010*/ 	.word	0x00000000
	.align		4
        /*0014*/ 	.word	0xfffffffe
	.align		4
        /*0018*/ 	.word	0x00000000
	.align		4
        /*001c*/ 	.word	0xfffffffd
	.align		4
        /*0020*/ 	.word	0x00000000
	.align		4
        /*0024*/ 	.word	0xfffffffc


//--------------------- .nv.constant4             --------------------------
	.section	.nv.constant4,"a",@progbits
	.align	8
	.align		8
.nv.constant4:
        /*0000*/ 	.dword	__assertfail
	.align		8
        /*0008*/ 	.dword	__unnamed_1
	.align		8
        /*0010*/ 	.dword	_ZN39_INTERNAL_c7648e1f_4_k_cu_ad594ebd_73364cuda3std3__45__cpo5beginE
	.align		8
        /*0018*/ 	.dword	_ZN39_INTERNAL_c7648e1f_4_k_cu_ad594ebd_73364cuda3std3__45__cpo3endE
	.align		8
        /*0020*/ 	.dword	_ZN39_INTERNAL_c7648e1f_4_k_cu_ad594ebd_73364cuda3std3__45__cpo6cbeginE
	.align		8
        /*0028*/ 	.dword	_ZN39_INTERNAL_c7648e1f_4_k_cu_ad594ebd_73364cuda3std3__45__cpo4cendE
	.align		8
        /*0030*/ 	.dword	_ZN39_INTERNAL_c7648e1f_4_k_cu_ad594ebd_73364cuda3std3__441_GLOBAL__N__c7648e1f_4_k_cu_ad594ebd_73366ignoreE
	.align		8
        /*0038*/ 	.dword	_ZN39_INTERNAL_c7648e1f_4_k_cu_ad594ebd_73364cuda3std3__419piecewise_constructE
	.align		8
        /*0040*/ 	.dword	_ZN39_INTERNAL_c7648e1f_4_k_cu_ad594ebd_73364cuda3std3__48in_placeE
	.align		8
        /*0048*/ 	.dword	_ZN39_INTERNAL_c7648e1f_4_k_cu_ad594ebd_73364cuda3std6ranges3__45__cpo4swapE
	.align		8
        /*0050*/ 	.dword	_ZN39_INTERNAL_c7648e1f_4_k_cu_ad594ebd_73364cuda3std6ranges3__45__cpo9iter_moveE
	.align		8
        /*0058*/ 	.dword	_ZN39_INTERNAL_c7648e1f_4_k_cu_ad594ebd_73364cute7productE
	.align		8
        /*0060*/ 	.dword	_ZN39_INTERNAL_c7648e1f_4_k_cu_ad594ebd_73364cute1_E
	.align		8
        /*0068*/ 	.dword	$str$22
	.align		8
        /*0070*/ 	.dword	$str$23


//--------------------- .text._ZN7cutlass13device_kernelINS_4gemm6kernel13GemmUniversalIN4cute5tupleIJiiiiEEENS1_10collective13CollectiveMmaINS1_34MainloopSm90TmaGmmaWarpSpecializedILi4ENS5_IJNS4_1CILi2EEENSA_ILi1EEESC_EEENS1_35KernelTmaWarpSpecializedCooperativeEEENS5_IJNSA_ILi256EEENSA_ILi128EEENSA_ILi32EEEEEEaNS5_IJlSC_lEEEaSK_NS4_8TiledMMAINS4_8MMA_AtomIJNS4_4SM904GMMA27MMA_64x128x32_S32S8S8_SS_TNEEEENS4_6LayoutISD_NS5_IJSC_NSA_ILi0EEESS_EEEEENS5_IJNS4_10UnderscoreESV_SV_EEEEENS4_13SM90_TMA_LOADENS4_14ComposedLayoutINS4_7SwizzleILi1ELi4ELi3EEENS4_18smem_ptr_flag_bitsILi8EEENSR_INS5_IJNSA_ILi8EEESI_EEENS5_IJSI_SC_EEEEEEEvNS4_8identityENS4_23SM90_TMA_LOAD_MULTICASTES18_vS19_EENS_8epilogue10collective6detail29Sm90TmaWarpSpecializedAdapterINS1D_15DefaultEpilogueIaSK_SK_NS1C_6thread17LinearCombinationIaLi1EiiLNS1H_9ScaleType4KindE0ELNS_15FloatRoundStyleE2EaEENS1_15EpilogueDefaultEEEEEvvEEEEvNT_6ParamsE --------------------------
	.section	.text._ZN7cutlass13device_kernelINS_4gemm6kernel13GemmUniversalIN4cute5tupleIJiiiiEEENS1_10collective13CollectiveMmaINS1_34MainloopSm90TmaGmmaWarpSpecializedILi4ENS5_IJNS4_1CILi2EEENSA_ILi1EEESC_EEENS1_35KernelTmaWarpSpecializedCooperativeEEENS5_IJNSA_ILi256EEENSA_ILi128EEENSA_ILi32EEEEEEaNS5_IJlSC_lEEEaSK_NS4_8TiledMMAINS4_8MMA_AtomIJNS4_4SM904GMMA27MMA_64x128x32_S32S8S8_SS_TNEEEENS4_6LayoutISD_NS5_IJSC_NSA_ILi0EEESS_EEEEENS5_IJNS4_10UnderscoreESV_SV_EEEEENS4_13SM90_TMA_LOADENS4_14ComposedLayoutINS4_7SwizzleILi1ELi4ELi3EEENS4_18smem_ptr_flag_bitsILi8EEENSR_INS5_IJNSA_ILi8EEESI_EEENS5_IJSI_SC_EEEEEEEvNS4_8identityENS4_23SM90_TMA_LOAD_MULTICASTES18_vS19_EENS_8epilogue10collective6detail29Sm90TmaWarpSpecializedAdapterINS1D_15DefaultEpilogueIaSK_SK_NS1C_6thread17LinearCombinationIaLi1EiiLNS1H_9ScaleType4KindE0ELNS_15FloatRoundStyleE2EaEENS1_15EpilogueDefaultEEEEEvvEEEEvNT_6ParamsE,"ax",@progbits
	.align	128
.text._ZN7cutlass13device_kernelINS_4gemm6kernel13GemmUniversalIN4cute5tupleIJiiiiEEENS1_10collective13CollectiveMmaINS1_34MainloopSm90TmaGmmaWarpSpecializedILi4ENS5_IJNS4_1CILi2EEENSA_ILi1EEESC_EEENS1_35KernelTmaWarpSpecializedCooperativeEEENS5_IJNSA_ILi256EEENSA_ILi128EEENSA_ILi32EEEEEEaNS5_IJlSC_lEEEaSK_NS4_8TiledMMAINS4_8MMA_AtomIJNS4_4SM904GMMA27MMA_64x128x32_S32S8S8_SS_TNEEEENS4_6LayoutISD_NS5_IJSC_NSA_ILi0EEESS_EEEEENS5_IJNS4_10UnderscoreESV_SV_EEEEENS4_13SM90_TMA_LOADENS4_14ComposedLayoutINS4_7SwizzleILi1ELi4ELi3EEENS4_18smem_ptr_flag_bitsILi8EEENSR_INS5_IJNSA_ILi8EEESI_EEENS5_IJSI_SC_EEEEEEEvNS4_8identityENS4_23SM90_TMA_LOAD_MULTICASTES18_vS19_EENS_8epilogue10collective6detail29Sm90TmaWarpSpecializedAdapterINS1D_15DefaultEpilogueIaSK_SK_NS1C_6thread17LinearCombinationIaLi1EiiLNS1H_9ScaleType4KindE0ELNS_15FloatRoundStyleE2EaEENS1_15EpilogueDefaultEEEEEvvEEEEvNT_6ParamsE:
        .type           _ZN7cutlass13device_kernelINS_4gemm6kernel13GemmUniversalIN4cute5tupleIJiiiiEEENS1_10collective13CollectiveMmaINS1_34MainloopSm90TmaGmmaWarpSpecializedILi4ENS5_IJNS4_1CILi2EEENSA_ILi1EEESC_EEENS1_35KernelTmaWarpSpecializedCooperativeEEENS5_IJNSA_ILi256EEENSA_ILi128EEENSA_ILi32EEEEEEaNS5_IJlSC_lEEEaSK_NS4_8TiledMMAINS4_8MMA_AtomIJNS4_4SM904GMMA27MMA_64x128x32_S32S8S8_SS_TNEEEENS4_6LayoutISD_NS5_IJSC_NSA_ILi0EEESS_EEEEENS5_IJNS4_10UnderscoreESV_SV_EEEEENS4_13SM90_TMA_LOADENS4_14ComposedLayoutINS4_7SwizzleILi1ELi4ELi3EEENS4_18smem_ptr_flag_bitsILi8EEENSR_INS5_IJNSA_ILi8EEESI_EEENS5_IJSI_SC_EEEEEEEvNS4_8identityENS4_23SM90_TMA_LOAD_MULTICASTES18_vS19_EENS_8epilogue10collective6detail29Sm90TmaWarpSpecializedAdapterINS1D_15DefaultEpilogueIaSK_SK_NS1C_6thread17LinearCombinationIaLi1EiiLNS1H_9ScaleType4KindE0ELNS_15FloatRoundStyleE2EaEENS1_15EpilogueDefaultEEEEEvvEEEEvNT_6ParamsE,@function
        .size           _ZN7cutlass13device_kernelINS_4gemm6kernel13GemmUniversalIN4cute5tupleIJiiiiEEENS1_10collective13CollectiveMmaINS1_34MainloopSm90TmaGmmaWarpSpecializedILi4ENS5_IJNS4_1CILi2EEENSA_ILi1EEESC_EEENS1_35KernelTmaWarpSpecializedCooperativeEEENS5_IJNSA_ILi256EEENSA_ILi128EEENSA_ILi32EEEEEEaNS5_IJlSC_lEEEaSK_NS4_8TiledMMAINS4_8MMA_AtomIJNS4_4SM904GMMA27MMA_64x128x32_S32S8S8_SS_TNEEEENS4_6LayoutISD_NS5_IJSC_NSA_ILi0EEESS_EEEEENS5_IJNS4_10UnderscoreESV_SV_EEEEENS4_13SM90_TMA_LOADENS4_14ComposedLayoutINS4_7SwizzleILi1ELi4ELi3EEENS4_18smem_ptr_flag_bitsILi8EEENSR_INS5_IJNSA_ILi8EEESI_EEENS5_IJSI_SC_EEEEEEEvNS4_8identityENS4_23SM90_TMA_LOAD_MULTICASTES18_vS19_EENS_8epilogue10collective6detail29Sm90TmaWarpSpecializedAdapterINS1D_15DefaultEpilogueIaSK_SK_NS1C_6thread17LinearCombinationIaLi1EiiLNS1H_9ScaleType4KindE0ELNS_15FloatRoundStyleE2EaEENS1_15EpilogueDefaultEEEEEvvEEEEvNT_6ParamsE,(.L_x_329 - _ZN7cutlass13device_kernelINS_4gemm6kernel13GemmUniversalIN4cute5tupleIJiiiiEEENS1_10collective13CollectiveMmaINS1_34MainloopSm90TmaGmmaWarpSpecializedILi4ENS5_IJNS4_1CILi2EEENSA_ILi1EEESC_EEENS1_35KernelTmaWarpSpecializedCooperativeEEENS5_IJNSA_ILi256EEENSA_ILi128EEENSA_ILi32EEEEEEaNS5_IJlSC_lEEEaSK_NS4_8TiledMMAINS4_8MMA_AtomIJNS4_4SM904GMMA27MMA_64x128x32_S32S8S8_SS_TNEEEENS4_6LayoutISD_NS5_IJSC_NSA_ILi0EEESS_EEEEENS5_IJNS4_10UnderscoreESV_SV_EEEEENS4_13SM90_TMA_LOADENS4_14ComposedLayoutINS4_7SwizzleILi1ELi4ELi3EEENS4_18smem_ptr_flag_bitsILi8EEENSR_INS5_IJNSA_ILi8EEESI_EEENS5_IJSI_SC_EEEEEEEvNS4_8identityENS4_23SM90_TMA_LOAD_MULTICASTES18_vS19_EENS_8epilogue10collective6detail29Sm90TmaWarpSpecializedAdapterINS1D_15DefaultEpilogueIaSK_SK_NS1C_6thread17LinearCombinationIaLi1EiiLNS1H_9ScaleType4KindE0ELNS_15FloatRoundStyleE2EaEENS1_15EpilogueDefaultEEEEEvvEEEEvNT_6ParamsE)
        .other          _ZN7cutlass13device_kernelINS_4gemm6kernel13GemmUniversalIN4cute5tupleIJiiiiEEENS1_10collective13CollectiveMmaINS1_34MainloopSm90TmaGmmaWarpSpecializedILi4ENS5_IJNS4_1CILi2EEENSA_ILi1EEESC_EEENS1_35KernelTmaWarpSpecializedCooperativeEEENS5_IJNSA_ILi256EEENSA_ILi128EEENSA_ILi32EEEEEEaNS5_IJlSC_lEEEaSK_NS4_8TiledMMAINS4_8MMA_AtomIJNS4_4SM904GMMA27MMA_64x128x32_S32S8S8_SS_TNEEEENS4_6LayoutISD_NS5_IJSC_NSA_ILi0EEESS_EEEEENS5_IJNS4_10UnderscoreESV_SV_EEEEENS4_13SM90_TMA_LOADENS4_14ComposedLayoutINS4_7SwizzleILi1ELi4ELi3EEENS4_18smem_ptr_flag_bitsILi8EEENSR_INS5_IJNSA_ILi8EEESI_EEENS5_IJSI_SC_EEEEEEEvNS4_8identityENS4_23SM90_TMA_LOAD_MULTICASTES18_vS19_EENS_8epilogue10collective6detail29Sm90TmaWarpSpecializedAdapterINS1D_15DefaultEpilogueIaSK_SK_NS1C_6thread17LinearCombinationIaLi1EiiLNS1H_9ScaleType4KindE0ELNS_15FloatRoundStyleE2EaEENS1_15EpilogueDefaultEEEEEvvEEEEvNT_6ParamsE,@"STO_CUDA_ENTRY STV_DEFAULT"
_ZN7cutlass13device_kernelINS_4gemm6kernel13GemmUniversalIN4cute5tupleIJiiiiEEENS1_10collective13CollectiveMmaINS1_34MainloopSm90TmaGmmaWarpSpecializedILi4ENS5_IJNS4_1CILi2EEENSA_ILi1EEESC_EEENS1_35KernelTmaWarpSpecializedCooperativeEEENS5_IJNSA_ILi256EEENSA_ILi128EEENSA_ILi32EEEEEEaNS5_IJlSC_lEEEaSK_NS4_8TiledMMAINS4_8MMA_AtomIJNS4_4SM904GMMA27MMA_64x128x32_S32S8S8_SS_TNEEEENS4_6LayoutISD_NS5_IJSC_NSA_ILi0EEESS_EEEEENS5_IJNS4_10UnderscoreESV_SV_EEEEENS4_13SM90_TMA_LOADENS4_14ComposedLayoutINS4_7SwizzleILi1ELi4ELi3EEENS4_18smem_ptr_flag_bitsILi8EEENSR_INS5_IJNSA_ILi8EEESI_EEENS5_IJSI_SC_EEEEEEEvNS4_8identityENS4_23SM90_TMA_LOAD_MULTICASTES18_vS19_EENS_8epilogue10collective6detail29Sm90TmaWarpSpecializedAdapterINS1D_15DefaultEpilogueIaSK_SK_NS1C_6thread17LinearCombinationIaLi1EiiLNS1H_9ScaleType4KindE0ELNS_15FloatRoundStyleE2EaEENS1_15EpilogueDefaultEEEEEvvEEEEvNT_6ParamsE:
[----:B------:R-:W0:Y:S01]  /*0000*/  LDC R1, c[0x0][0x28] ;  /* 0x00000a00ff017b82 */ /* 0x000e220000000800 */
[----:B------:R-:W1:Y:S01]  /*0010*/  S2R R18, SR_TID.X ;  /* 0x0000000000127919 */ /* 0x000e620000002100 */
[----:B------:R-:W-:Y:S01]  /*0020*/  ELECT P0, URZ, PT ;  /* 0x00000000003f782f */ /* 0x000fe20003800000 */
[----:B------:R-:W-:Y:S01]  /*0030*/  BSSY B0, `(.L_x_0) ;  /* 0x000000f000007945 */ /* 0x000fe20003800000 */
[--C-:B-1----:R-:W-:Y:S02]  /*0040*/  SHF.R.U32.HI R0, RZ, 0x5, R18.reuse ;  /* 0x00000005ff007819 */ /* 0x102fe40000011612 */
[----:B------:R-:W-:-:S03]  /*0050*/  SHF.R.U32.HI R3, RZ, 0x7, R18 ;  /* 0x00000007ff037819 */ /* 0x000fc60000011612 */
[----:B------:R-:W1:Y:S04]  /*0060*/  SHFL.IDX PT, R2, R0, RZ, 0x1f ;  /* 0x00001fff00027589 */ /* 0x000e6800000e0000 */
[----:B------:R2:W3:Y:S01]  /*0070*/  SHFL.IDX PT, R5, R3, RZ, 0x1f ;  /* 0x00001fff03057589 */ /* 0x0004e200000e0000 */
[----:B-1----:R-:W-:-:S13]  /*0080*/  ISETP.NE.OR P0, PT, R2, RZ, !P0 ;  /* 0x000000ff0200720c */ /* 0x002fda0004705670 */
[----:B0-23--:R-:W-:Y:S05]  /*0090*/  @P0 BRA `(.L_x_1) ;  /* 0x0000000000200947 */ /* 0x00dfea0003800000 */
[----:B------:R-:W-:Y:S02]  /*00a0*/  ULDC.64 UR4, c[0x0][0x198] ;  /* 0x0000660000047ab9 */ /* 0x000fe40000000a00 */
[----:B------:R-:W-:Y:S02]  /*00b0*/  UIADD3 UR6, UP0, UR4, 0xf0, URZ ;  /* 0x000000f004067890 */ /* 0x000fe4000ff1e03f */
[----:B------:R-:W-:Y:S02]  /*00c0*/  UIADD3 UR4, UP1, UR4, 0x1f0, URZ ;  /* 0x000001f004047890 */ /* 0x000fe4000ff3e03f */
[----:B------:R-:W-:Y:S02]  /*00d0*/  UIADD3.X UR7, URZ, UR5, URZ, UP0, !UPT ;  /* 0x000000053f077290 */ /* 0x000fe400087fe43f */
[----:B------:R-:W-:-:S07]  /*00e0*/  UIADD3.X UR5, URZ, UR5, URZ, UP1, !UPT ;  /* 0x000000053f057290 */ /* 0x000fce0008ffe43f */
[----:B------:R0:W-:Y:S02]  /*00f0*/  UTMACCTL.PF [UR6] ;  /* 0x00000000060079b9 */ /* 0x0001e40008040000 */
[----:B------:R0:W-:Y:S02]  /*0100*/  UTMACCTL.PF [UR4] ;  /* 0x00000000040079b9 */ /* 0x0001e40008040000 */
[----:B0-----:R-:W-:Y:S01]  /*0110*/  NOP ;  /* 0x0000000000007918 */ /* 0x001fe20000000000 */
.L_x_1:
[----:B------:R-:W-:Y:S05]  /*0120*/  BSYNC B0 ;  /* 0x0000000000007941 */ /* 0x000fea0003800000 */
.L_x_0:
[----:B------:R-:W0:Y:S02]  /*0130*/  SHFL.IDX PT, R3, R0, RZ, 0x1f ;  /* 0x00001fff00037589 */ /* 0x000e2400000e0000 */
[----:B0-----:R-:W-:-:S13]  /*0140*/  ISETP.NE.AND P0, PT, R3, RZ, PT ;  /* 0x000000ff0300720c */ /* 0x001fda0003f05270 */
[----:B------:R-:W-:Y:S05]  /*0150*/  @P0 BRA `(.L_x_2) ;  /* 0x0000000000580947 */ /* 0x000fea0003800000 */
[----:B------:R-:W0:Y:S01]  /*0160*/  S2UR UR8, SR_CgaCtaId ;  /* 0x00000000000879c3 */ /* 0x000e220000008800 */
[----:B------:R-:W-:Y:S01]  /*0170*/  UMOV UR4, 0x400 ;  /* 0x0000040000047882 */ /* 0x000fe20000000000 */
[----:B------:R-:W-:Y:S01]  /*0180*/  UMOV UR5, 0x1 ;  /* 0x0000000100057882 */ /* 0x000fe20000000000 */
[----:B------:R-:W-:Y:S01]  /*0190*/  UMOV UR6, 0x4 ;  /* 0x0000000400067882 */ /* 0x000fe20000000000 */
[----:B------:R-:W-:Y:S01]  /*01a0*/  ELECT P0, URZ, PT ;  /* 0x00000000003f782f */ /* 0x000fe20003800000 */
[----:B------:R-:W-:-:S04]  /*01b0*/  UIADD3 UR6, -UR6, 0x100000, URZ ;  /* 0x0010000006067890 */ /* 0x000fc8000fffe13f */
[----:B------:R-:W-:Y:S02]  /*01c0*/  USHF.L.U32 UR7, UR6, 0xb, URZ ;  /* 0x0000000b06077899 */ /* 0x000fe4000800063f */
[----:B------:R-:W-:Y:S02]  /*01d0*/  USHF.L.U32 UR6, UR6, 0x1, URZ ;  /* 0x0000000106067899 */ /* 0x000fe4000800063f */
[----:B0-----:R-:W-:Y:S02]  /*01e0*/  ULEA UR8, UR8, UR4, 0x18 ;  /* 0x0000000408087291 */ /* 0x001fe4000f8ec03f */
[----:B------:R-:W-:-:S04]  /*01f0*/  UIADD3 UR4, -UR5, 0x100000, URZ ;  /* 0x0010000005047890 */ /* 0x000fc8000fffe13f */
[----:B------:R-:W-:Y:S02]  /*0200*/  USHF.L.U32 UR5, UR4, 0xb, URZ ;  /* 0x0000000b04057899 */ /* 0x000fe4000800063f */
[----:B------:R-:W-:Y:S01]  /*0210*/  USHF.L.U32 UR4, UR4, 0x1, URZ ;  /* 0x0000000104047899 */ /* 0x000fe2000800063f */
[----:B------:R-:W0:Y:S11]  /*0220*/  FENCE.VIEW.ASYNC.S ;  /* 0x00000000000073c6 */ /* 0x000e360000000000 */
[----:B0-----:R0:W1:Y:S01]  /*0230*/  SYNCS.EXCH.64 URZ, [UR8], UR4 ;  /* 0x00000004083f75b2 */ /* 0x0010620008000100 */
[----:B------:R0:W2:Y:S01]  /*0240*/  SYNCS.EXCH.64 URZ, [UR8+0x20], UR6 ;  /* 0x00002006083f75b2 */ /* 0x0000a20008000100 */
[----:B------:R0:W3:Y:S01]  /*0250*/  SYNCS.EXCH.64 URZ, [UR8+0x8], UR4 ;  /* 0x00000804083f75b2 */ /* 0x0000e20008000100 */
[----:B------:R0:W4:Y:S01]  /*0260*/  SYNCS.EXCH.64 URZ, [UR8+0x28], UR6 ;  /* 0x00002806083f75b2 */ /* 0x0001220008000100 */
[----:B------:R0:W0:Y:S01]  /*0270*/  SYNCS.EXCH.64 URZ, [UR8+0x10], UR4 ;  /* 0x00001004083f75b2 */ /* 0x0000220008000100 */
[----:B------:R0:W0:Y:S01]  /*0280*/  SYNCS.EXCH.64 URZ, [UR8+0x30], UR6 ;  /* 0x00003006083f75b2 */ /* 0x0000220008000100 */
[----:B------:R0:W0:Y:S01]  /*0290*/  SYNCS.EXCH.64 URZ, [UR8+0x18], UR4 ;  /* 0x00001804083f75b2 */ /* 0x0000220008000100 */
[----:B------:R0:W0:Y:S01]  /*02a0*/  SYNCS.EXCH.64 URZ, [UR8+0x38], UR6 ;  /* 0x00003806083f75b2 */ /* 0x0000220008000100 */
[----:B------:R-:W-:Y:S01]  /*02b0*/  NOP ;  /* 0x0000000000007918 */ /* 0x000fe20000000000 */
.L_x_2:
[----:B------:R-:W-:Y:S01]  /*02c0*/  SHF.R.S32.HI R7, RZ, 0x1f, R18 ;  /* 0x0000001fff077819 */ /* 0x000fe20000011412 */
[----:B------:R-:W5:Y:S01]  /*02d0*/  SHFL.IDX PT, R0, R0, RZ, 0x1f ;  /* 0x00001fff00007589 */ /* 0x000f6200000e0000 */
[----:B0-----:R-:W0:Y:S01]  /*02e0*/  S2UR UR8, SR_CTAID.X ;  /* 0x00000000000879c3 */ /* 0x001e220000002500 */
[----:B------:R-:W-:Y:S02]  /*02f0*/  ELECT P0, URZ, PT ;  /* 0x00000000003f782f */ /* 0x000fe40003800000 */
[----:B------:R-:W-:Y:S01]  /*0300*/  LEA.HI R7, R7, R18, RZ, 0x7 ;  /* 0x0000001207077211 */ /* 0x000fe200078f38ff */
[----:B------:R-:W1:Y:S01]  /*0310*/  S2R R4, SR_CTAID.Y ;  /* 0x0000000000047919 */ /* 0x000e620000002600 */
[----:B------:R-:W-:Y:S01]  /*0320*/  SHF.R.S32.HI R8, RZ, 0x1f, R3 ;  /* 0x0000001fff087819 */ /* 0x000fe20000011403 */
[----:B------:R-:W-:Y:S01]  /*0330*/  ULDC UR4, c[0x0][0x150] ;  /* 0x0000540000047ab9 */ /* 0x000fe20000000800 */
[----:B------:R-:W-:Y:S01]  /*0340*/  LOP3.LUT R7, R7, 0xffffff80, RZ, 0xc0, !PT ;  /* 0xffffff8007077812 */ /* 0x000fe200078ec0ff */
[----:B------:R-:W-:Y:S01]  /*0350*/  NOP ;  /* 0x0000000000007918 */ /* 0x000fe20000000000 */
[----:B------:R-:W-:Y:S01]  /*0360*/  LEA.HI R8, R8, R3, RZ, 0x2 ;  /* 0x0000000308087211 */ /* 0x000fe200078f10ff */
[----:B------:R-:W2:Y:S01]  /*0370*/  LDC R10, c[0x0][0x144] ;  /* 0x00005100ff0a7b82 */ /* 0x000ea20000000800 */
[----:B------:R-:W-:Y:S01]  /*0380*/  NOP ;  /* 0x0000000000007918 */ /* 0x000fe20000000000 */
[----:B------:R-:W-:Y:S01]  /*0390*/  IMAD.IADD R6, R18, 0x1, -R7 ;  /* 0x0000000112067824 */ /* 0x000fe200078e0a07 */
[----:B------:R-:W-:Y:S01]  /*03a0*/  LOP3.LUT R8, R8, 0x3ffffffc, RZ, 0xc0, !PT ;  /* 0x3ffffffc08087812 */ /* 0x000fe200078ec0ff */
[----:B------:R-:W-:Y:S01]  /*03b0*/  IMAD.MOV.U32 R23, RZ, RZ, 0x1 ;  /* 0x00000001ff177424 */ /* 0x000fe200078e00ff */
[----:B------:R-:W-:-:S02]  /*03c0*/  ISETP.NE.AND P3, PT, R5, RZ, PT ;  /* 0x000000ff0500720c */ /* 0x000fc40003f65270 */
[----:B------:R-:W-:Y:S01]  /*03d0*/  SHF.R.S32.HI R7, RZ, 0x1f, R6 ;  /* 0x0000001fff077819 */ /* 0x000fe20000011406 */
[----:B------:R-:W-:Y:S01]  /*03e0*/  IMAD.IADD R8, R3, 0x1, -R8 ;  /* 0x0000000103087824 */ /* 0x000fe200078e0a08 */
[----:B------:R-:W3:Y:S02]  /*03f0*/  LDC R13, c[0x0][0x140] ;  /* 0x00005000ff0d7b82 */ /* 0x000ee40000000800 */
[----:B------:R-:W-:Y:S02]  /*0400*/  LEA.HI R7, R7, R6, RZ, 0x3 ;  /* 0x0000000607077211 */ /* 0x000fe400078f18ff */
[----:B-----5:R-:W-:Y:S02]  /*0410*/  ISETP.NE.OR P0, PT, R0, RZ, !P0 ;  /* 0x000000ff0000720c */ /* 0x020fe40004705670 */
[--C-:B------:R-:W-:Y:S02]  /*0420*/  SHF.R.S32.HI R0, RZ, 0x3, R7.reuse ;  /* 0x00000003ff007819 */ /* 0x100fe40000011407 */
[----:B------:R-:W-:-:S02]  /*0430*/  SHF.R.S32.HI R7, RZ, 0x1f, R7 ;  /* 0x0000001fff077819 */ /* 0x000fc40000011407 */
[----:B0-----:R-:W-:Y:S02]  /*0440*/  I2FP.F32.U32 R9, UR8 ;  /* 0x0000000800097c45 */ /* 0x001fe40008201000 */
[----:B------:R-:W-:-:S03]  /*0450*/  LEA.HI R7, R7, R0, RZ, 0x2 ;  /* 0x0000000007077211 */ /* 0x000fc600078f10ff */
[----:B------:R-:W-:Y:S01]  /*0460*/  FMUL R9, R9, UR4 ;  /* 0x0000000409097c20 */ /* 0x000fe20008400000 */
[----:B------:R-:W-:Y:S01]  /*0470*/  LOP3.LUT R7, R7, 0xfffffffc, RZ, 0xc0, !PT ;  /* 0xfffffffc07077812 */ /* 0x000fe200078ec0ff */
[----:B------:R-:W-:Y:S01]  /*0480*/  VOTEU.ALL UP0, P0 ;  /* 0x00000000003f7886 */ /* 0x000fe20000000000 */
[----:B-1----:R-:W-:Y:S01]  /*0490*/  I2FP.F32.U32 R3, R4 ;  /* 0x0000000400037245 */ /* 0x002fe20000201000 */
[----:B------:R-:W-:Y:S01]  /*04a0*/  ULDC UR4, c[0x0][0x154] ;  /* 0x0000550000047ab9 */ /* 0x000fe20000000800 */
[----:B------:R-:W-:Y:S01]  /*04b0*/  VOTEU.ALL UP1, P0 ;  /* 0x00000000003f7886 */ /* 0x000fe20000020000 */
[----:B------:R-:W0:Y:S01]  /*04c0*/  F2I.U32.TRUNC.NTZ R9, R9 ;  /* 0x0000000900097305 */ /* 0x000e22000020f000 */
[----:B------:R-:W-:Y:S01]  /*04d0*/  IMAD.IADD R7, R0, 0x1, -R7 ;  /* 0x0000000100077824 */ /* 0x000fe200078e0a07 */
[----:B------:R-:W1:Y:S01]  /*04e0*/  @!UP0 S2UR UR7, SR_CgaCtaId ;  /* 0x00000000000789c3 */ /* 0x000e620000008800 */
[----:B------:R-:W-:Y:S01]  /*04f0*/  FMUL R12, R3, UR4 ;  /* 0x00000004030c7c20 */ /* 0x000fe20008400000 */
[----:B------:R-:W-:Y:S01]  /*0500*/  UMOV UR4, 0x20 ;  /* 0x0000002000047882 */ /* 0x000fe20000000000 */
[----:B------:R-:W-:Y:S01]  /*0510*/  IMAD R8, R8, 0x4, R7 ;  /* 0x0000000408087824 */ /* 0x000fe200078e0207 */
[----:B------:R-:W-:Y:S01]  /*0520*/  @!UP0 UMOV UR6, 0x400 ;  /* 0x0000040000068882 */ /* 0x000fe20000000000 */
[----:B------:R-:W-:-:S04]  /*0530*/  @!UP0 UIADD3 UR4, -UR4, 0x100000, URZ ;  /* 0x0010000004048890 */ /* 0x000fc8000fffe13f */
[----:B------:R-:W-:Y:S02]  /*0540*/  @!UP0 USHF.L.U32 UR5, UR4, 0xb, URZ ;  /* 0x0000000b04058899 */ /* 0x000fe4000800063f */
[----:B------:R-:W-:Y:S01]  /*0550*/  @!UP0 USHF.L.U32 UR4, UR4, 0x1, URZ ;  /* 0x0000000104048899 */ /* 0x000fe2000800063f */
[----:B---3--:R-:W-:Y:S01]  /*0560*/  ISETP.EQ.U32.AND P2, PT, R13, 0x1, PT ;  /* 0x000000010d00780c */ /* 0x008fe20003f42070 */
[----:B------:R-:W3:Y:S01]  /*0570*/  F2I.U32.TRUNC.NTZ R12, R12 ;  /* 0x0000000c000c7305 */ /* 0x000ee2000020f000 */
[----:B------:R-:W-:Y:S01]  /*0580*/  LEA.HI R0, R8, R8, RZ, 0x1 ;  /* 0x0000000808007211 */ /* 0x000fe200078f08ff */
[----:B------:R-:W5:Y:S03]  /*0590*/  LDC R7, c[0x0][0x148] ;  /* 0x00005200ff077b82 */ /* 0x000f660000000800 */
[----:B------:R-:W-:Y:S01]  /*05a0*/  LOP3.LUT R11, R0, 0xfffffffe, RZ, 0xc0, !PT ;  /* 0xfffffffe000b7812 */ /* 0x000fe200078ec0ff */
[----:B0-----:R-:W-:Y:S01]  /*05b0*/  IMAD.MOV R15, RZ, RZ, -R9 ;  /* 0x000000ffff0f7224 */ /* 0x001fe200078e0a09 */
[----:B------:R-:W-:-:S03]  /*05c0*/  SHF.R.S32.HI R9, RZ, 0x1f, R2 ;  /* 0x0000001fff097819 */ /* 0x000fc60000011402 */
[----:B--2---:R-:W-:Y:S01]  /*05d0*/  IMAD R3, R10, R15, UR8 ;  /* 0x000000080a037e24 */ /* 0x004fe2000f8e020f */
[----:B------:R-:W-:Y:S01]  /*05e0*/  LEA.HI R9, R9, R2, RZ, 0x2 ;  /* 0x0000000209097211 */ /* 0x000fe200078f10ff */
[C---:B------:R-:W-:Y:S02]  /*05f0*/  IMAD.IADD R0, R8.reuse, 0x1, -R11 ;  /* 0x0000000108007824 */ /* 0x040fe400078e0a0b */
[----:B------:R-:W-:Y:S01]  /*0600*/  IMAD.SHL.U32 R11, R8, 0x4, RZ ;  /* 0x00000004080b7824 */ /* 0x000fe200078e00ff */
[----:B------:R-:W-:Y:S01]  /*0610*/  LOP3.LUT R9, R9, 0xfffffffc, RZ, 0xc0, !PT ;  /* 0xfffffffc09097812 */ /* 0x000fe200078ec0ff */
[----:B---3--:R-:W-:Y:S01]  /*0620*/  IMAD.MOV R24, RZ, RZ, -R12 ;  /* 0x000000ffff187224 */ /* 0x008fe200078e0a0c */
[----:B------:R-:W-:Y:S01]  /*0630*/  ISETP.NE.AND P4, PT, R0, R3, PT ;  /* 0x000000030000720c */ /* 0x000fe20003f85270 */
[----:B-1----:R-:W-:Y:S01]  /*0640*/  @!UP0 ULEA UR6, UR7, UR6, 0x18 ;  /* 0x0000000607068291 */ /* 0x002fe2000f8ec03f */
[----:B------:R-:W-:Y:S01]  /*0650*/  LOP3.LUT R152, R8, 0xc, R11, 0x78, !PT ;  /* 0x0000000c08987812 */ /* 0x000fe200078e780b */
[----:B------:R-:W-:Y:S01]  /*0660*/  IMAD.IADD R0, R2, 0x1, -R9 ;  /* 0x0000000102007824 */ /* 0x000fe200078e0a09 */
[----:B------:R-:W-:Y:S01]  /*0670*/  VOTEU.ALL UP0, P0 ;  /* 0x00000000003f7886 */ /* 0x000fe20000000000 */
[----:B------:R-:W-:Y:S01]  /*0680*/  LOP3.LUT P0, RZ, R6, 0x7, RZ, 0xc0, !PT ;  /* 0x0000000706ff7812 */ /* 0x000fe2000780c0ff */
[----:B------:R-:W-:-:S02]  /*0690*/  VIADD R6, R5, 0xffffffff ;  /* 0xffffffff05067836 */ /* 0x000fc40000000000 */
[----:B------:R-:W-:Y:S01]  /*06a0*/  ISETP.NE.AND P1, PT, R0, 0x3, PT ;  /* 0x000000030000780c */ /* 0x000fe20003f25270 */
[----:B-----5:R-:W-:Y:S01]  /*06b0*/  IMAD R9, R7, R24, R4 ;  /* 0x0000001807097224 */ /* 0x020fe200078e0204 */
[----:B------:R-:W-:Y:S02]  /*06c0*/  ISETP.LT.U32.AND P0, PT, R152, 0x2, !P0 ;  /* 0x000000029800780c */ /* 0x000fe40004701070 */
[----:B------:R-:W-:Y:S01]  /*06d0*/  ISETP.EQ.OR P1, PT, R0, RZ, !P1 ;  /* 0x000000ff0000720c */ /* 0x000fe20004f22670 */
[----:B------:R-:W0:Y:S02]  /*06e0*/  FENCE.VIEW.ASYNC.S ;  /* 0x00000000000073c6 */ /* 0x000e240000000000 */
[----:B0-----:R0:W1:Y:S01]  /*06f0*/  @!UP0 SYNCS.EXCH.64 URZ, [UR6+0x50], UR4 ;  /* 0x00005004063f85b2 */ /* 0x0010620008000100 */
[----:B------:R-:W-:Y:S02]  /*0700*/  @P4 LEA.HI R2, R152, R152, RZ, 0x1 ;  /* 0x0000009898024211 */ /* 0x000fe400078f08ff */
[----:B------:R-:W-:-:S02]  /*0710*/  ISETP.EQ.AND P1, PT, R5, RZ, P1 ;  /* 0x000000ff0500720c */ /* 0x000fc40000f22270 */
[----:B------:R-:W-:Y:S02]  /*0720*/  @P4 SHF.R.S32.HI R2, RZ, 0x1, R2 ;  /* 0x00000001ff024819 */ /* 0x000fe40000011402 */
[----:B------:R-:W-:Y:S02]  /*0730*/  ISETP.GE.U32.AND P6, PT, R6, 0x2, PT ;  /* 0x000000020600780c */ /* 0x000fe40003fc6070 */
[----:B------:R-:W-:Y:S02]  /*0740*/  @P4 ISETP.NE.AND P5, PT, R2, R9, PT ;  /* 0x000000090200420c */ /* 0x000fe40003fa5270 */
[----:B------:R-:W-:Y:S02]  /*0750*/  SEL R2, RZ, 0x1, !P0 ;  /* 0x00000001ff027807 */ /* 0x000fe40004000000 */
[----:B------:R-:W-:Y:S02]  /*0760*/  @P4 SEL R23, RZ, 0x1, P5 ;  /* 0x00000001ff174807 */ /* 0x000fe40002800000 */
[----:B------:R-:W-:Y:S01]  /*0770*/  SEL R19, RZ, 0x1, !P1 ;  /* 0x00000001ff137807 */ /* 0x000fe20004800000 */
[----:B------:R0:W2:Y:S01]  /*0780*/  @!UP1 SYNCS.EXCH.64 URZ, [UR6+0x58], UR4 ;  /* 0x00005804063f95b2 */ /* 0x0000a20008000100 */
[----:B------:R-:W-:Y:S01]  /*0790*/  LOP3.LUT R23, R23, R2, RZ, 0xc0, !PT ;  /* 0x0000000217177212 */ /* 0x000fe200078ec0ff */
[----:B------:R-:W-:Y:S01]  /*07a0*/  NOP ;  /* 0x0000000000007918 */ /* 0x000fe20000000000 */
[----:B------:R-:W-:Y:S01]  /*07b0*/  SEL R19, R19, 0x2, P6 ;  /* 0x0000000213137807 */ /* 0x000fe20003000000 */
[----:B------:R-:W-:Y:S06]  /*07c0*/  @!P2 BRA `(.L_x_3) ;  /* 0x000000000008a947 */ /* 0x000fec0003800000 */
[----:B-12-4-:R-:W-:Y:S01]  /*07d0*/  UCGABAR_ARV ;  /* 0x00000000000079c7 */ /* 0x016fe20008000000 */
[----:B------:R-:W-:Y:S05]  /*07e0*/  BRA `(.L_x_4) ;  /* 0x0000000000047947 */ /* 0x000fea0003800000 */
.L_x_3:
[----:B-12-4-:R-:W-:Y:S01]  /*07f0*/  NOP ;  /* 0x0000000000007918 */ /* 0x016fe20000000000 */
.L_x_4:
[----:B------:R-:W1:Y:S01]  /*0800*/  LDC R2, c[0x0][0x65c] ;  /* 0x00019700ff027b82 */ /* 0x000e620000000800 */
[----:B------:R-:W-:Y:S02]  /*0810*/  IMAD.U32 R8, RZ, RZ, UR8 ;  /* 0x00000008ff087e24 */ /* 0x000fe4000f8e00ff */
[----:B------:R-:W-:Y:S01]  /*0820*/  IMAD.MOV.U32 R9, RZ, RZ, RZ ;  /* 0x000000ffff097224 */ /* 0x000fe200078e00ff */
[----:B-1----:R-:W-:-:S04]  /*0830*/  ISETP.NE.AND P1, PT, R2, 0x1, PT ;  /* 0x000000010200780c */ /* 0x002fc80003f25270 */
[----:B------:R-:W-:-:S09]  /*0840*/  P2R R5, PR, RZ, 0x2 ;  /* 0x00000002ff057803 */ /* 0x000fd20000000000 */
[----:B------:R-:W1:Y:S01]  /*0850*/  @P1 LDC R17, c[0x0][0x10] ;  /* 0x00000400ff111b82 */ /* 0x000e620000000800 */
[----:B------:R-:W-:Y:S02]  /*0860*/  @P1 IMAD.MOV.U32 R5, RZ, RZ, RZ ;  /* 0x000000ffff051224 */ /* 0x000fe400078e00ff */
[----:B------:R-:W-:-:S05]  /*0870*/  @P1 IMAD.MOV.U32 R13, RZ, RZ, RZ ;  /* 0x000000ffff0d1224 */ /* 0x000fca00078e00ff */
[----:B------:R-:W2:Y:S01]  /*0880*/  @!P1 LDC R11, c[0x0][0xc] ;  /* 0x00000300ff0b9b82 */ /* 0x000ea20000000800 */
[----:B-1----:R-:W-:-:S04]  /*0890*/  @P1 IMAD.WIDE.U32 R16, R17, UR8, R4 ;  /* 0x0000000811101c25 */ /* 0x002fc8000f8e0004 */
[----:B------:R-:W-:Y:S02]  /*08a0*/  @P1 IMAD.IADD R17, R17, 0x1, R13 ;  /* 0x0000000111111824 */ /* 0x000fe400078e020d */
[----:B--2---:R-:W-:-:S04]  /*08b0*/  @!P1 IMAD.WIDE.U32 R8, R4, R11, R8 ;  /* 0x0000000b04089225 */ /* 0x004fc800078e0008 */
[----:B------:R-:W-:Y:S02]  /*08c0*/  @!P1 IMAD.MOV.U32 R16, RZ, RZ, R8 ;  /* 0x000000ffff109224 */ /* 0x000fe400078e0008 */
[----:B------:R-:W-:Y:S01]  /*08d0*/  @!P1 IMAD.MOV.U32 R17, RZ, RZ, R9 ;  /* 0x000000ffff119224 */ /* 0x000fe200078e0009 */
[----:B------:R-:W-:Y:S06]  /*08e0*/  @!P2 BRA `(.L_x_5) ;  /* 0x00000000000ca947 */ /* 0x000fec0003800000 */
[----:B------:R-:W-:Y:S01]  /*08f0*/  UCGABAR_WAIT ;  /* 0x0000000000007dc7 */ /* 0x000fe20008000000 */
[----:B------:R-:W-:Y:S01]  /*0900*/  CCTL.IVALL ;  /* 0x00000000ff00798f */ /* 0x000fe20002000000 */
[----:B------:R-:W-:Y:S05]  /*0910*/  BRA `(.L_x_6) ;  /* 0x0000000000047947 */ /* 0x000fea0003800000 */
.L_x_5:
[----:B------:R-:W-:Y:S06]  /*0920*/  BAR.SYNC.DEFER_BLOCKING 0x0 ;  /* 0x0000000000007b1d */ /* 0x000fec0000010000 */
.L_x_6:
[----:B------:R-:W-:Y:S05]  /*0930*/  @!P3 BRA `(.L_x_7) ;  /* 0x0000007c00d0b947 */ /* 0x000fea0003800000 */
[----:B------:R-:W-:-:S13]  /*0940*/  ISETP.GT.U32.AND P0, PT, R6, 0x1, PT ;  /* 0x000000010600780c */ /* 0x000fda0003f04070 */
[----:B0-----:R-:W-:Y:S05]  /*0950*/  @P0 EXIT ;  /* 0x000000000000094d */ /* 0x001fea0003800000 */
[----:B------:R-:W-:Y:S01]  /*0960*/  ULDC.64 UR4, c[0x0][0x650] ;  /* 0x0001940000047ab9 */ /* 0x000fe20000000a00 */
[----:B------:R-:W-:Y:S01]  /*0970*/  PRMT R0, RZ, 0x7610, R0 ;  /* 0x00007610ff007816 */ /* 0x000fe20000000000 */
[----:B------:R-:W-:Y:S01]  /*0980*/  IMAD.MOV.U32 R154, RZ, RZ, -0x1 ;  /* 0xffffffffff9a7424 */ /* 0x000fe200078e00ff */
[----:B------:R-:W-:Y:S01]  /*0990*/  ISETP.GE.U32.AND P0, PT, R16, UR4, PT ;  /* 0x0000000410007c0c */ /* 0x000fe2000bf06070 */
[----:B------:R-:W-:Y:S02]  /*09a0*/  IMAD.MOV.U32 R153, RZ, RZ, -0x1 ;  /* 0xffffffffff997424 */ /* 0x000fe400078e00ff */
[----:B------:R-:W-:Y:S01]  /*09b0*/  IMAD.MOV.U32 R22, RZ, RZ, -0x1 ;  /* 0xffffffffff167424 */ /* 0x000fe200078e00ff */
[----:B------:R-:W-:-:S13]  /*09c0*/  ISETP.GE.U32.AND.EX P0, PT, R17, UR5, PT, P0 ;  /* 0x0000000511007c0c */ /* 0x000fda000bf06100 */
[----:B------:R-:W-:Y:S05]  /*09d0*/  @P0 BRA `(.L_x_8) ;  /* 0x00000004002c0947 */ /* 0x000fea0003800000 */
[----:B------:R-:W0:Y:S01]  /*09e0*/  LDC.64 R20, c[0x0][0x628] ;  /* 0x00018a00ff147b82 */ /* 0x000e220000000a00 */
[----:B------:R-:W-:Y:S02]  /*09f0*/  IMAD.MOV.U32 R8, RZ, RZ, R16 ;  /* 0x000000ffff087224 */ /* 0x000fe400078e0010 */
[----:B------:R-:W-:-:S05]  /*0a00*/  IMAD.MOV.U32 R9, RZ, RZ, R17 ;  /* 0x000000ffff097224 */ /* 0x000fca00078e0011 */
[----:B------:R-:W1:Y:S08]  /*0a10*/  LDC R0, c[0x0][0x630] ;  /* 0x00018c00ff007b82 */ /* 0x000e700000000800 */
[----:B------:R-:W2:Y:S01]  /*0a20*/  LDC.64 R26, c[0x0][0x620] ;  /* 0x00018800ff1a7b82 */ /* 0x000ea20000000a00 */
[----:B0-----:R-:W-:-:S04]  /*0a30*/  ISETP.NE.U32.AND P0, PT, R20, RZ, PT ;  /* 0x000000ff1400720c */ /* 0x001fc80003f05070 */
[----:B------:R-:W-:-:S13]  /*0a40*/  ISETP.NE.AND.EX P0, PT, R21, RZ, PT, P0 ;  /* 0x000000ff1500720c */ /* 0x000fda0003f05300 */
[----:B-12---:R-:W-:Y:S05]  /*0a50*/  @!P0 BRA `(.L_x_9) ;  /* 0x0000000000288947 */ /* 0x006fea0003800000 */
[----:B------:R-:W0:Y:S02]  /*0a60*/  LDC R13, c[0x0][0x634] ;  /* 0x00018d00ff0d7b82 */ /* 0x000e240000000800 */
[----:B0-----:R-:W-:-:S05]  /*0a70*/  IADD3 R13, P0, R16, R13, RZ ;  /* 0x0000000d100d7210 */ /* 0x001fca0007f1e0ff */
[----:B------:R-:W-:-:S04]  /*0a80*/  IMAD.X R15, RZ, RZ, R17, P0 ;  /* 0x000000ffff0f7224 */ /* 0x000fc800000e0611 */
[----:B------:R-:W-:-:S04]  /*0a90*/  IMAD.WIDE.U32 R8, R15, R20, RZ ;  /* 0x000000140f087225 */ /* 0x000fc800078e00ff */
[----:B------:R-:W-:-:S04]  /*0aa0*/  IMAD.WIDE.U32 R10, P0, R13, R21, R8 ;  /* 0x000000150d0a7225 */ /* 0x000fc80007800008 */
[----:B------:R-:W-:-:S04]  /*0ab0*/  IMAD.WIDE.U32 R8, R13, R20, RZ ;  /* 0x000000140d087225 */ /* 0x000fc800078e00ff */
[----:B------:R-:W-:Y:S01]  /*0ac0*/  IMAD.X R13, RZ, RZ, RZ, P0 ;  /* 0x000000ffff0d7224 */ /* 0x000fe200000e06ff */
[----:B------:R-:W-:Y:S01]  /*0ad0*/  IADD3 RZ, P0, R9, R10, RZ ;  /* 0x0000000a09ff7210 */ /* 0x000fe20007f1e0ff */
[----:B------:R-:W-:-:S04]  /*0ae0*/  IMAD.MOV.U32 R12, RZ, RZ, R11 ;  /* 0x000000ffff0c7224 */ /* 0x000fc800078e000b */
[----:B------:R-:W-:-:S08]  /*0af0*/  IMAD.WIDE.U32.X R8, R15, R21, R12, P0 ;  /* 0x000000150f087225 */ /* 0x000fd000000e040c */
.L_x_9:
[----:B------:R-:W0:Y:S01]  /*0b00*/  LDC.64 R20, c[0x0][0x640] ;  /* 0x00019000ff147b82 */ /* 0x000e220000000a00 */
[--C-:B------:R-:W-:Y:S01]  /*0b10*/  SHF.R.U64 R28, R8, R0, R9.reuse ;  /* 0x00000000081c7219 */ /* 0x100fe20000001209 */
[----:B------:R-:W-:Y:S01]  /*0b20*/  IMAD R30, R7, R24, R4 ;  /* 0x00000018071e7224 */ /* 0x000fe200078e0204 */
[----:B------:R-:W-:Y:S01]  /*0b30*/  SHF.R.U32.HI R0, RZ, R0, R9 ;  /* 0x00000000ff007219 */ /* 0x000fe20000011609 */
[----:B------:R-:W-:Y:S01]  /*0b40*/  IMAD.MOV.U32 R25, RZ, RZ, 0x1 ;  /* 0x00000001ff197424 */ /* 0x000fe200078e00ff */
[----:B------:R-:W-:-:S03]  /*0b50*/  IADD3 R5, P0, RZ, -R28, RZ ;  /* 0x8000001cff057210 */ /* 0x000fc60007f1e0ff */
[----:B------:R-:W1:Y:S02]  /*0b60*/  LDC R6, c[0x0][0x618] ;  /* 0x00018600ff067b82 */ /* 0x000e640000000800 */
[----:B------:R-:W-:-:S04]  /*0b70*/  IMAD.X R9, RZ, RZ, ~R0, P0 ;  /* 0x000000ffff097224 */ /* 0x000fc800000e0e00 */
[-C--:B------:R-:W-:Y:S02]  /*0b80*/  IMAD R0, R9, R26.reuse, RZ ;  /* 0x0000001a09007224 */ /* 0x080fe400078e02ff */
[----:B------:R-:W2:Y:S01]  /*0b90*/  LDC R11, c[0x0][0x608] ;  /* 0x00018200ff0b7b82 */ /* 0x000ea20000000800 */
[----:B------:R-:W-:-:S04]  /*0ba0*/  IMAD.WIDE.U32 R8, R5, R26, R16 ;  /* 0x0000001a05087225 */ /* 0x000fc800078e0010 */
[----:B------:R-:W-:-:S03]  /*0bb0*/  IMAD R5, R5, R27, R0 ;  /* 0x0000001b05057224 */ /* 0x000fc600078e0200 */
[----:B------:R-:W3:Y:S01]  /*0bc0*/  LDC R12, c[0x0][0x658] ;  /* 0x00019600ff0c7b82 */ /* 0x000ee20000000800 */
[----:B0-----:R-:W-:Y:S01]  /*0bd0*/  ISETP.NE.U32.AND P0, PT, R20, RZ, PT ;  /* 0x000000ff1400720c */ /* 0x001fe20003f05070 */
[----:B------:R-:W-:Y:S02]  /*0be0*/  IMAD.IADD R5, R9, 0x1, R5 ;  /* 0x0000000109057824 */ /* 0x000fe400078e0205 */
[----:B------:R-:W-:Y:S01]  /*0bf0*/  IMAD.MOV.U32 R9, RZ, RZ, -0x1 ;  /* 0xffffffffff097424 */ /* 0x000fe200078e00ff */
[----:B------:R-:W-:-:S03]  /*0c00*/  ISETP.NE.AND.EX P0, PT, R21, RZ, PT, P0 ;  /* 0x000000ff1500720c */ /* 0x000fc60003f05300 */
[----:B------:R-:W0:Y:S01]  /*0c10*/  LDC R15, c[0x0][0x600] ;  /* 0x00018000ff0f7b82 */ /* 0x000e220000000800 */
[-CC-:B-1----:R-:W-:Y:S02]  /*0c20*/  SHF.R.U64 R13, R8, R6.reuse, R5.reuse ;  /* 0x00000006080d7219 */ /* 0x182fe40000001205 */
[----:B------:R-:W-:-:S05]  /*0c30*/  SHF.R.U32.HI R0, RZ, R6, R5 ;  /* 0x00000006ff007219 */ /* 0x000fca0000011605 */
[----:B------:R-:W1:Y:S01]  /*0c40*/  LDC R14, c[0x0][0x648] ;  /* 0x00019200ff0e7b82 */ /* 0x000e620000000800 */
[-CC-:B--2---:R-:W-:Y:S02]  /*0c50*/  SHF.R.U64 R27, R13, R11.reuse, R0.reuse ;  /* 0x0000000b0d1b7219 */ /* 0x184fe40000001200 */
[----:B------:R-:W-:-:S05]  /*0c60*/  SHF.R.U32.HI R5, RZ, R11, R0 ;  /* 0x0000000bff057219 */ /* 0x000fca0000011600 */
[----:B------:R-:W2:Y:S01]  /*0c70*/  LDC R22, c[0x0][0x638] ;  /* 0x00018e00ff167b82 */ /* 0x000ea20000000800 */
[-CC-:B---3--:R-:W-:Y:S02]  /*0c80*/  SHF.R.U64 R24, R27, R12.reuse, R5.reuse ;  /* 0x0000000c1b187219 */ /* 0x188fe40000001205 */
[-C--:B------:R-:W-:Y:S02]  /*0c90*/  SHF.L.U32 R0, R9, R12.reuse, RZ ;  /* 0x0000000c09007219 */ /* 0x080fe400000006ff */
[----:B------:R-:W-:Y:S01]  /*0ca0*/  SHF.R.U32.HI R5, RZ, R12, R5 ;  /* 0x0000000cff057219 */ /* 0x000fe20000011605 */
[----:B------:R-:W-:Y:S01]  /*0cb0*/  IMAD.MOV.U32 R4, RZ, RZ, R24 ;  /* 0x000000ffff047224 */ /* 0x000fe200078e0018 */
[----:B------:R-:W-:Y:S01]  /*0cc0*/  LOP3.LUT R10, RZ, R0, RZ, 0x33, !PT ;  /* 0x00000000ff0a7212 */ /* 0x000fe200078e33ff */
[----:B------:R-:W3:Y:S01]  /*0cd0*/  LDC R26, c[0x0][0x610] ;  /* 0x00018400ff1a7b82 */ /* 0x000ee20000000800 */
[----:B------:R-:W-:Y:S05]  /*0ce0*/  @!P0 BRA `(.L_x_10) ;  /* 0x0000000000288947 */ /* 0x000fea0003800000 */
[----:B------:R-:W4:Y:S02]  /*0cf0*/  LDC R9, c[0x0][0x64c] ;  /* 0x00019300ff097b82 */ /* 0x000f240000000800 */
[----:B----4-:R-:W-:-:S05]  /*0d00*/  IADD3 R9, P0, R24, R9, RZ ;  /* 0x0000000918097210 */ /* 0x010fca0007f1e0ff */
        /* <DEDUP_REMOVED lines=8> */
.L_x_10:
[----:B-1----:R-:W-:Y:S01]  /*0d90*/  SHF.R.U64 R4, R4, R14, R5 ;  /* 0x0000000e04047219 */ /* 0x002fe20000001205 */
[----:B0-----:R-:W-:Y:S01]  /*0da0*/  VIADD R6, R15, 0xffffffff ;  /* 0xffffffff0f067836 */ /* 0x001fe20000000000 */
[----:B------:R-:W-:Y:S02]  /*0db0*/  SHF.L.U32 R0, R25, R12, RZ ;  /* 0x0000000c19007219 */ /* 0x000fe400000006ff */
[----:B------:R-:W-:Y:S01]  /*0dc0*/  LOP3.LUT R5, R27, R10, RZ, 0xc0, !PT ;  /* 0x0000000a1b057212 */ /* 0x000fe200078ec0ff */
[----:B------:R-:W-:Y:S01]  /*0dd0*/  IMAD.MOV R7, RZ, RZ, -R4 ;  /* 0x000000ffff077224 */ /* 0x000fe200078e0a04 */
[----:B------:R-:W-:Y:S02]  /*0de0*/  SEL R3, R3, R30, !P1 ;  /* 0x0000001e03037207 */ /* 0x000fe40004800000 */
[----:B------:R-:W-:Y:S01]  /*0df0*/  LOP3.LUT R6, R13, R6, RZ, 0xc0, !PT ;  /* 0x000000060d067212 */ /* 0x000fe200078ec0ff */
[----:B------:R-:W-:Y:S02]  /*0e00*/  IMAD R4, R0, R4, R5 ;  /* 0x0000000400047224 */ /* 0x000fe400078e0205 */
[----:B--2---:R-:W-:-:S02]  /*0e10*/  IMAD R0, R7, R22, R24 ;  /* 0x0000001607007224 */ /* 0x004fc400078e0218 */
[----:B---3--:R-:W-:Y:S02]  /*0e20*/  IMAD R3, R4, R26, R3 ;  /* 0x0000001a04037224 */ /* 0x008fe400078e0203 */
[----:B------:R-:W-:Y:S02]  /*0e30*/  IMAD R154, R0, R15, R6 ;  /* 0x0000000f009a7224 */ /* 0x000fe400078e0206 */
[----:B------:R-:W-:Y:S02]  /*0e40*/  IMAD.MOV.U32 R4, RZ, RZ, 0x1 ;  /* 0x00000001ff047424 */ /* 0x000fe400078e00ff */
[----:B------:R-:W-:Y:S01]  /*0e50*/  IMAD.MOV.U32 R22, RZ, RZ, R28 ;  /* 0x000000ffff167224 */ /* 0x000fe200078e001c */
[----:B------:R-:W-:Y:S02]  /*0e60*/  SEL R153, R154, R3, !P1 ;  /* 0x000000039a997207 */ /* 0x000fe40004800000 */
[----:B------:R-:W-:Y:S02]  /*0e70*/  PRMT R0, R4, 0x7610, R0 ;  /* 0x0000761004007816 */ /* 0x000fe40000000000 */
[----:B------:R-:W-:-:S07]  /*0e80*/  SEL R154, R3, R154, !P1 ;  /* 0x0000009a039a7207 */ /* 0x000fce0004800000 */
.L_x_8:
[----:B------:R-:W-:-:S08]  /*0e90*/  NOP ;  /* 0x0000000000007918 */ /* 0x000fd00000000000 */
[----:B------:R-:W0:Y:S02]  /*0ea0*/  USETMAXREG.TRY_ALLOC.CTAPOOL UP0, 0xe8 ;  /* 0x000000e8000079c8 */ /* 0x000e240008000600 */
[----:B0-----:R-:W-:-:S13]  /*0eb0*/  PLOP3.LUT P0, PT, PT, PT, UP0, 0x80, 0x0 ;  /* 0x000000000000781c */ /* 0x001fda0003f0f008 */
[----:B------:R-:W-:Y:S05]  /*0ec0*/  @!P0 BRA `(.L_x_8) ;  /* 0xfffffffc00f08947 */ /* 0x000fea000383ffff */
[----:B------:R-:W-:Y:S01]  /*0ed0*/  ULDC.64 UR4, c[0x0][0x598] ;  /* 0x0001660000047ab9 */ /* 0x000fe20000000a00 */
[----:B------:R-:W-:Y:S01]  /*0ee0*/  ULDC.64 UR36, c[0x0][0x208] ;  /* 0x0000820000247ab9 */ /* 0x000fe20000000a00 */
[----:B------:R-:W-:-:S04]  /*0ef0*/  ISETP.NE.U32.AND P0, PT, RZ, UR4, PT ;  /* 0x00000004ff007c0c */ /* 0x000fc8000bf05070 */
[----:B------:R-:W-:-:S13]  /*0f00*/  ISETP.NE.AND.EX P0, PT, RZ, UR5, PT, P0 ;  /* 0x00000005ff007c0c */ /* 0x000fda000bf05300 */
[----:B------:R-:W-:Y:S05]  /*0f10*/  @!P0 BRA `(.L_x_11) ;  /* 0x00000000001c8947 */ /* 0x000fea0003800000 */
[----:B------:R-:W0:Y:S02]  /*0f20*/  LDC.64 R4, c[0x0][0x598] ;  /* 0x00016600ff047b82 */ /* 0x000e240000000a00 */
[----:B0-----:R-:W2:Y:S02]  /*0f30*/  LDG.E.64 R4, desc[UR36][R4.64] ;  /* 0x0000002404047981 */ /* 0x001ea4000c1e1b00 */
[----:B--2---:R-:W-:-:S04]  /*0f40*/  ISETP.NE.U32.AND P0, PT, R4, RZ, PT ;  /* 0x000000ff0400720c */ /* 0x004fc80003f05070 */
[----:B------:R-:W-:-:S13]  /*0f50*/  ISETP.NE.AND.EX P0, PT, R5, RZ, PT, P0 ;  /* 0x000000ff0500720c */ /* 0x000fda0003f05300 */
[----:B------:R-:W-:Y:S05]  /*0f60*/  @!P0 BRA `(.L_x_11) ;  /* 0x0000000000088947 */ /* 0x000fea0003800000 */
[----:B------:R0:W5:Y:S01]  /*0f70*/  LD.E R155, desc[UR36][R4.64] ;  /* 0x00000024049b7980 */ /* 0x000162000c101900 */
[----:B------:R-:W-:Y:S05]  /*0f80*/  BRA `(.L_x_12) ;  /* 0x0000000000247947 */ /* 0x000fea0003800000 */
.L_x_11:
[----:B------:R-:W-:Y:S02]  /*0f90*/  ULDC.64 UR4, c[0x0][0x588] ;  /* 0x0001620000047ab9 */ /* 0x000fe40000000a00 */
[----:B------:R-:W-:-:S04]  /*0fa0*/  ISETP.NE.U32.AND P0, PT, RZ, UR4, PT ;  /* 0x00000004ff007c0c */ /* 0x000fc8000bf05070 */
[----:B------:R-:W-:-:S13]  /*0fb0*/  ISETP.NE.AND.EX P0, PT, RZ, UR5, PT, P0 ;  /* 0x00000005ff007c0c */ /* 0x000fda000bf05300 */
[----:B------:R-:W-:Y:S05]  /*0fc0*/  @!P0 BRA `(.L_x_13) ;  /* 0x00000000000c8947 */ /* 0x000fea0003800000 */
[----:B------:R-:W0:Y:S02]  /*0fd0*/  LDC.64 R4, c[0x0][0x588] ;  /* 0x00016200ff047b82 */ /* 0x000e240000000a00 */
[----:B0-----:R1:W5:Y:S01]  /*0fe0*/  LDG.E R155, desc[UR36][R4.64] ;  /* 0x00000024049b7981 */ /* 0x001362000c1e1900 */
[----:B------:R-:W-:Y:S05]  /*0ff0*/  BRA `(.L_x_12) ;  /* 0x0000000000087947 */ /* 0x000fea0003800000 */
.L_x_13:
[----:B------:R-:W-:Y:S02]  /*1000*/  ULDC UR4, c[0x0][0x580] ;  /* 0x0001600000047ab9 */ /* 0x000fe40000000800 */
[----:B------:R-:W-:-:S07]  /*1010*/  IMAD.U32 R155, RZ, RZ, UR4 ;  /* 0x00000004ff9b7e24 */ /* 0x000fce000f8e00ff */
.L_x_12:
[----:B------:R-:W-:Y:S02]  /*1020*/  ULDC.64 UR4, c[0x0][0x5a0] ;  /* 0x0001680000047ab9 */ /* 0x000fe40000000a00 */
[----:B------:R-:W-:-:S04]  /*1030*/  ISETP.NE.U32.AND P0, PT, RZ, UR4, PT ;  /* 0x00000004ff007c0c */ /* 0x000fc8000bf05070 */
[----:B------:R-:W-:-:S13]  /*1040*/  ISETP.NE.AND.EX P0, PT, RZ, UR5, PT, P0 ;  /* 0x00000005ff007c0c */ /* 0x000fda000bf05300 */
[----:B------:R-:W-:Y:S05]  /*1050*/  @!P0 BRA `(.L_x_14) ;  /* 0x00000000001c8947 */ /* 0x000fea0003800000 */
[----:B01----:R-:W0:Y:S02]  /*1060*/  LDC.64 R4, c[0x0][0x5a0] ;  /* 0x00016800ff047b82 */ /* 0x003e240000000a00 */
[----:B0-----:R-:W2:Y:S02]  /*1070*/  LDG.E.64 R4, desc[UR36][R4.64] ;  /* 0x0000002404047981 */ /* 0x001ea4000c1e1b00 */
[----:B--2---:R-:W-:-:S04]  /*1080*/  ISETP.NE.U32.AND P0, PT, R4, RZ, PT ;  /* 0x000000ff0400720c */ /* 0x004fc80003f05070 */
[----:B------:R-:W-:-:S13]  /*1090*/  ISETP.NE.AND.EX P0, PT, R5, RZ, PT, P0 ;  /* 0x000000ff0500720c */ /* 0x000fda0003f05300 */
[----:B------:R-:W-:Y:S05]  /*10a0*/  @!P0 BRA `(.L_x_14) ;  /* 0x0000000000088947 */ /* 0x000fea0003800000 */
[----:B------:R0:W5:Y:S01]  /*10b0*/  LD.E R156, desc[UR36][R4.64] ;  /* 0x00000024049c7980 */ /* 0x000162000c101900 */
[----:B------:R-:W-:Y:S05]  /*10c0*/  BRA `(.L_x_15) ;  /* 0x0000000000247947 */ /* 0x000fea0003800000 */
.L_x_14:
[----:B------:R-:W-:Y:S02]  /*10d0*/  ULDC.64 UR4, c[0x0][0x590] ;  /* 0x0001640000047ab9 */ /* 0x000fe40000000a00 */
[----:B------:R-:W-:-:S04]  /*10e0*/  ISETP.NE.U32.AND P0, PT, RZ, UR4, PT ;  /* 0x00000004ff007c0c */ /* 0x000fc8000bf05070 */
[----:B------:R-:W-:-:S13]  /*10f0*/  ISETP.NE.AND.EX P0, PT, RZ, UR5, PT, P0 ;  /* 0x00000005ff007c0c */ /* 0x000fda000bf05300 */
[----:B------:R-:W-:Y:S05]  /*1100*/  @!P0 BRA `(.L_x_16) ;  /* 0x00000000000c8947 */ /* 0x000fea0003800000 */
[----:B------:R-:W2:Y:S02]  /*1110*/  LDC.64 R156, c[0x0][0x590] ;  /* 0x00016400ff9c7b82 */ /* 0x000ea40000000a00 */
[----:B--2---:R2:W5:Y:S01]  /*1120*/  LDG.E R156, desc[UR36][R156.64] ;  /* 0x000000249c9c7981 */ /* 0x004562000c1e1900 */
[----:B------:R-:W-:Y:S05]  /*1130*/  BRA `(.L_x_15) ;  /* 0x0000000000087947 */ /* 0x000fea0003800000 */
.L_x_16:
[----:B------:R-:W-:Y:S02]  /*1140*/  ULDC UR4, c[0x0][0x584] ;  /* 0x0001610000047ab9 */ /* 0x000fe40000000800 */
[----:B------:R-:W-:-:S07]  /*1150*/  IMAD.U32 R156, RZ, RZ, UR4 ;  /* 0x00000004ff9c7e24 */ /* 0x000fce000f8e00ff */
.L_x_15:
[----:B------:R-:W-:-:S13]  /*1160*/  LOP3.LUT P0, RZ, R0, 0xff, RZ, 0xc0, !PT ;  /* 0x000000ff00ff7812 */ /* 0x000fda000780c0ff */
[----:B------:R-:W-:Y:S05]  /*1170*/  @!P0 EXIT ;  /* 0x000000000000894d */ /* 0x000fea0003800000 */
[----:B------:R-:W-:Y:S01]  /*1180*/  ULDC UR4, c[0x0][0x28c] ;  /* 0x0000a30000047ab9 */ /* 0x000fe20000000800 */
[----:B------:R-:W-:Y:S01]  /*1190*/  UMOV UR38, URZ ;  /* 0x0000003f00267c82 */ /* 0x000fe20008000000 */
[----:B------:R-:W-:Y:S01]  /*11a0*/  UIADD3 UR4, UR4, 0x1f, URZ ;  /* 0x0000001f04047890 */ /* 0x000fe2000fffe03f */
[----:B------:R-:W-:-:S03]  /*11b0*/  UMOV UR39, URZ ;  /* 0x0000003f00277c82 */ /* 0x000fc60008000000 */
[----:B------:R-:W-:-:S04]  /*11c0*/  USHF.R.S32.HI UR5, URZ, 0x1f, UR4 ;  /* 0x0000001f3f057899 */ /* 0x000fc80008011404 */
[----:B------:R-:W-:-:S04]  /*11d0*/  ULEA.HI UR5, UR5, UR4, URZ, 0x5 ;  /* 0x0000000405057291 */ /* 0x000fc8000f8f283f */
[----:B------:R-:W-:-:S12]  /*11e0*/  USHF.R.S32.HI UR40, URZ, 0x5, UR5 ;  /* 0x000000053f287899 */ /* 0x000fd80008011405 */
.L_x_294:
[----:B------:R-:W-:Y:S01]  /*11f0*/  LOP3.LUT R0, R18, 0x80, RZ, 0xc0, !PT ;  /* 0x0000008012007812 */ /* 0x000fe200078ec0ff */
[----:B------:R-:W3:Y:S01]  /*1200*/  S2UR UR7, SR_CgaCtaId ;  /* 0x00000000000779c3 */ /* 0x000ee20000008800 */
[----:B------:R-:W-:Y:S02]  /*1210*/  UMOV UR6, 0x400 ;  /* 0x0000040000067882 */ /* 0x000fe40000000000 */
[----:B------:R-:W-:-:S06]  /*1220*/  SHF.R.U32.HI R0, RZ, 0x7, R0 ;  /* 0x00000007ff007819 */ /* 0x000fcc0000011600 */
[----:B----4-:R-:W4:Y:S01]  /*1230*/  SHFL.IDX PT, R0, R0, RZ, 0x1f ;  /* 0x00001fff00007589 */ /* 0x010f2200000e0000 */
[----:B---3--:R-:W-:Y:S01]  /*1240*/  ULEA UR6, UR7, UR6, 0x18 ;  /* 0x0000000607067291 */ /* 0x008fe2000f8ec03f */
[----:B----4-:R-:W-:-:S13]  /*1250*/  R2UR UR4, R0 ;  /* 0x00000000000472ca */ /* 0x010fda00000e0000 */
[----:B------:R-:W-:-:S04]  /*1260*/  ULEA.HI UR5, UR4, UR4, URZ, 0x1 ;  /* 0x0000000404057291 */ /* 0x000fc8000f8f083f */
[----:B------:R-:W-:-:S04]  /*1270*/  ULOP3.LUT UR5, UR5, 0x1ffffe, URZ, 0xc0, !UPT ;  /* 0x001ffffe05057892 */ /* 0x000fc8000f8ec03f */
[----:B------:R-:W-:-:S03]  /*1280*/  UIADD3 UR5, UR4, -UR5, URZ ;  /* 0x8000000504057290 */ /* 0x000fc6000fffe03f */
[----:B------:R-:W-:Y:S01]  /*1290*/  ULDC UR4, c[0x0][0x28c] ;  /* 0x0000a30000047ab9 */ /* 0x000fe20000000800 */
[----:B------:R-:W-:Y:S01]  /*12a0*/  ULEA UR5, UR5, UR6, 0xb ;  /* 0x0000000605057291 */ /* 0x000fe2000f8e583f */
[----:B------:R-:W-:-:S03]  /*12b0*/  ISETP.LT.AND P0, PT, RZ, UR4, PT ;  /* 0x00000004ff007c0c */ /* 0x000fc6000bf01270 */
[----:B------:R-:W-:-:S04]  /*12c0*/  UIADD3 UR5, UR5, 0x100, URZ ;  /* 0x0000010005057890 */ /* 0x000fc8000fffe03f */
[----:B------:R-:W-:-:S04]  /*12d0*/  USHF.R.U32.HI UR5, URZ, 0x4, UR5 ;  /* 0x000000043f057899 */ /* 0x000fc80008011605 */
[----:B------:R-:W-:-:S04]  /*12e0*/  ULOP3.LUT UR5, UR5, 0x3fff, URZ, 0xc0, !UPT ;  /* 0x00003fff05057892 */ /* 0x000fc8000f8ec03f */
[----:B------:R-:W-:Y:S01]  /*12f0*/  ULOP3.LUT UR41, UR5, 0x10000, URZ, 0xfc, !UPT ;  /* 0x0001000005297892 */ /* 0x000fe2000f8efc3f */
[----:B01----:R-:W-:Y:S11]  /*1300*/  @P0 BRA `(.L_x_17) ;  /* 0x0000000000400947 */ /* 0x003ff60003800000 */
[----:B------:R-:W-:Y:S01]  /*1310*/  MOV R0, 0x0 ;  /* 0x0000000000007802 */ /* 0x000fe20000000f00 */
[----:B------:R-:W-:Y:S01]  /*1320*/  ULDC.64 UR4, c[0x4][0x68] ;  /* 0x01001a0000047ab9 */ /* 0x000fe20000000a00 */
[----:B------:R-:W-:Y:S01]  /*1330*/  ULDC.64 UR6, c[0x4][0x8] ;  /* 0x0100020000067ab9 */ /* 0x000fe20000000a00 */
[----:B01----:R-:W-:Y:S01]  /*1340*/  IMAD.U32 R4, RZ, RZ, UR4 ;  /* 0x00000004ff047e24 */ /* 0x003fe2000f8e00ff */
[----:B------:R0:W1:Y:S01]  /*1350*/  LDC.64 R14, c[0x4][R0] ;  /* 0x01000000000e7b82 */ /* 0x0000620000000a00 */
[----:B------:R-:W-:Y:S01]  /*1360*/  IMAD.U32 R5, RZ, RZ, UR5 ;  /* 0x00000005ff057e24 */ /* 0x000fe2000f8e00ff */
[----:B------:R-:W-:Y:S01]  /*1370*/  ULDC.64 UR4, c[0x4][0x70] ;  /* 0x01001c0000047ab9 */ /* 0x000fe20000000a00 */
[----:B------:R-:W-:Y:S02]  /*1380*/  IMAD.U32 R10, RZ, RZ, UR6 ;  /* 0x00000006ff0a7e24 */ /* 0x000fe4000f8e00ff */
[----:B------:R-:W-:Y:S02]  /*1390*/  IMAD.U32 R6, RZ, RZ, UR4 ;  /* 0x00000004ff067e24 */ /* 0x000fe4000f8e00ff */
[----:B------:R-:W-:-:S02]  /*13a0*/  IMAD.U32 R7, RZ, RZ, UR5 ;  /* 0x00000005ff077e24 */ /* 0x000fc4000f8e00ff */
[----:B------:R-:W-:Y:S02]  /*13b0*/  IMAD.U32 R11, RZ, RZ, UR7 ;  /* 0x00000007ff0b7e24 */ /* 0x000fe4000f8e00ff */
[----:B------:R-:W-:Y:S02]  /*13c0*/  IMAD.MOV.U32 R8, RZ, RZ, 0x1e1 ;  /* 0x000001e1ff087424 */ /* 0x000fe400078e00ff */
[----:B------:R-:W-:Y:S02]  /*13d0*/  IMAD.MOV.U32 R12, RZ, RZ, 0x1 ;  /* 0x00000001ff0c7424 */ /* 0x000fe400078e00ff */
[----:B0-----:R-:W-:-:S07]  /*13e0*/  IMAD.MOV.U32 R13, RZ, RZ, RZ ;  /* 0x000000ffff0d7224 */ /* 0x001fce00078e00ff */
[----:B------:R-:W-:-:S07]  /*13f0*/  LEPC R20, `(.L_x_17) ;  /* 0x000000001014794e */ /* 0x000fce0000000000 */
[----:B-12--5:R-:W-:Y:S05]  /*1400*/  CALL.ABS.NOINC R14 ;  /* 0x000000000e007343 */ /* 0x026fea0003c00000 */
.L_x_17:
[----:B------:R-:W-:-:S04]  /*1410*/  LOP3.LUT R0, R19, 0x1, RZ, 0xfc, !PT ;  /* 0x0000000113007812 */ /* 0x000fc800078efcff */
[----:B------:R-:W-:-:S13]  /*1420*/  ISETP.NE.AND P0, PT, R0, 0x3, PT ;  /* 0x000000030000780c */ /* 0x000fda0003f05270 */
[----:B------:R-:W-:Y:S05]  /*1430*/  @!P0 BRA `(.L_x_18) ;  /* 0x0000000000048947 */ /* 0x000fea0003800000 */
[----:B------:R-:W-:Y:S01]  /*1440*/  BPT.TRAP 0x1 ;  /* 0x000000040000795c */ /* 0x000fe20000300000 */
.L_x_18:
[----:B------:R-:W3:Y:S01]  /*1450*/  S2UR UR5, SR_CgaCtaId ;  /* 0x00000000000579c3 */ /* 0x000ee20000008800 */
[----:B------:R-:W-:Y:S01]  /*1460*/  UMOV UR4, 0x400 ;  /* 0x0000040000047882 */ /* 0x000fe20000000000 */
[----:B------:R-:W-:Y:S02]  /*1470*/  IMAD.U32 R0, RZ, RZ, UR38 ;  /* 0x00000026ff007e24 */ /* 0x000fe4000f8e00ff */
[----:B------:R-:W-:-:S03]  /*1480*/  IMAD.U32 R3, RZ, RZ, UR39 ;  /* 0x00000027ff037e24 */ /* 0x000fc6000f8e00ff */
[----:B------:R-:W-:Y:S01]  /*1490*/  SHF.L.U32 R0, R0, 0x1f, RZ ;  /* 0x0000001f00007819 */ /* 0x000fe200000006ff */
[----:B---3--:R-:W-:-:S06]  /*14a0*/  ULEA UR4, UR5, UR4, 0x18 ;  /* 0x0000000405047291 */ /* 0x008fcc000f8ec03f */
[----:B------:R-:W-:-:S04]  /*14b0*/  IMAD.U32 R6, RZ, RZ, UR4 ;  /* 0x00000004ff067e24 */ /* 0x000fc8000f8e00ff */
[----:B------:R-:W-:-:S04]  /*14c0*/  IMAD R3, R3, 0x8, R6 ;  /* 0x0000000803037824 */ /* 0x000fc800078e0206 */
[----:B------:R3:W4:Y:S01]  /*14d0*/  SYNCS.PHASECHK.TRANS64.TRYWAIT P1, [R3+URZ], R0 ;  /* 0x00000000030075a7 */ /* 0x000722000802017f */
[----:B------:R-:W-:Y:S05]  /*14e0*/  @!P0 BRA `(.L_x_19) ;  /* 0x0000000000048947 */ /* 0x000fea0003800000 */
[----:B------:R-:W-:Y:S01]  /*14f0*/  BPT.TRAP 0x1 ;  /* 0x000000040000795c */ /* 0x000fe20000300000 */
.L_x_19:
[----:B----4-:R-:W-:Y:S05]  /*1500*/  @P1 BRA `(.L_x_20) ;  /* 0x0000000000081947 */ /* 0x010fea0003800000 */
[----:B------:R-:W4:Y:S02]  /*1510*/  SYNCS.PHASECHK.TRANS64.TRYWAIT P1, [R3+URZ], R0 ;  /* 0x00000000030075a7 */ /* 0x000f24000802017f */
[----:B----4-:R-:W-:Y:S05]  /*1520*/  @!P1 BRA `(.L_x_21) ;  /* 0x0000008800489947 */ /* 0x010fea0003800000 */
.L_x_20:
[----:B------:R-:W-:-:S04]  /*1530*/  UISETP.LT.AND UP0, UPT, UR40, 0x1, UPT ;  /* 0x000000012800788c */ /* 0x000fc8000bf01270 */
[----:B------:R-:W-:-:S06]  /*1540*/  USEL UR4, UR40, 0x1, UP0 ;  /* 0x0000000128047887 */ /* 0x000fcc0008000000 */
[----:B---34-:R-:W-:Y:S01]  /*1550*/  IMAD.U32 R0, RZ, RZ, UR4 ;  /* 0x00000004ff007e24 */ /* 0x018fe2000f8e00ff */
[----:B------:R-:W-:Y:S05]  /*1560*/  WARPSYNC.ALL ;  /* 0x0000000000007948 */ /* 0x000fea0003800000 */
[----:B------:R-:W-:-:S04]  /*1570*/  IADD3 R0, -R0, UR40, RZ ;  /* 0x0000002800007c10 */ /* 0x000fc8000fffe1ff */
[----:B------:R-:W-:Y:S02]  /*1580*/  ISETP.GE.AND P1, PT, R0, 0x1, PT ;  /* 0x000000010000780c */ /* 0x000fe40003f26270 */
[----:B------:R-:W-:Y:S01]  /*1590*/  R2UR UR4, R6 ;  /* 0x00000000060472ca */ /* 0x000fe200000e0000 */
[----:B------:R-:W-:Y:S01]  /*15a0*/  WARPGROUP.ARRIVE ;  /* 0x00000000000079c5 */ /* 0x000fe20000000000 */
[----:B------:R-:W-:Y:S01]  /*15b0*/  UMOV UR5, 0xc0000010 ;  /* 0xc000001000057882 */ /* 0x000fe20000000000 */
[----:B------:R-:W-:-:S10]  /*15c0*/  UMOV UR7, 0xc0000010 ;  /* 0xc000001000077882 */ /* 0x000fd40000000000 */
[----:B------:R-:W-:-:S04]  /*15d0*/  UIADD3 UR4, UR4, 0x8100, URZ ;  /* 0x0000810004047890 */ /* 0x000fc8000fffe03f */
[----:B------:R-:W-:-:S04]  /*15e0*/  USHF.R.U32.HI UR4, URZ, 0x4, UR4 ;  /* 0x000000043f047899 */ /* 0x000fc80008011604 */
[----:B------:R-:W-:-:S04]  /*15f0*/  ULOP3.LUT UR4, UR4, 0x3fff, URZ, 0xc0, !UPT ;  /* 0x00003fff04047892 */ /* 0x000fc8000f8ec03f */
[----:B------:R-:W-:Y:S02]  /*1600*/  ULOP3.LUT UR9, UR4, 0x10000, URZ, 0xfc, !UPT ;  /* 0x0001000004097892 */ /* 0x000fe4000f8efc3f */
[----:B------:R-:W-:Y:S02]  /*1610*/  ULEA UR4, UR39, UR41, 0x9 ;  /* 0x0000002927047291 */ /* 0x000fe4000f8e483f */
[----:B------:R-:W-:-:S09]  /*1620*/  ULEA UR6, UR39, UR9, 0x8 ;  /* 0x0000000927067291 */ /* 0x000fd2000f8e403f */
[----:B------:R-:W-:Y:S01]  /*1630*/  IGMMA.64x128x32.S8.S8 R88, gdesc[UR4], RZ, !UPT, gsb0 ;  /* 0x03600000045879f1 */ /* 0x000fe2000c0410ff */
[----:B------:R-:W-:Y:S01]  /*1640*/  UIADD3 UR4, UR4, 0x100, URZ ;  /* 0x0000010004047890 */ /* 0x000fe2000fffe03f */
[----:B------:R-:W-:Y:S01]  /*1650*/  UMOV UR5, 0xc0000010 ;  /* 0xc000001000057882 */ /* 0x000fe20000000000 */
[----:B------:R-:W-:Y:S02]  /*1660*/  WARPGROUP.DEPBAR.LE gsb0, 0x0 ;  /* 0x00008000000079c5 */ /* 0x000fe40000010000 */
[----:B------:R-:W-:-:S06]  /*1670*/  WARPGROUP.ARRIVE ;  /* 0x00000000000079c5 */ /* 0x000fcc0000000000 */
[----:B------:R-:W-:Y:S03]  /*1680*/  IGMMA.64x128x32.S8.S8 R24, gdesc[UR4], RZ, !UPT, gsb0 ;  /* 0x03600000041879f1 */ /* 0x000fe6000c0410ff */
[----:B------:R-:W-:Y:S02]  /*1690*/  WARPGROUP.DEPBAR.LE gsb0, 0x0 ;  /* 0x00008000000079c5 */ /* 0x000fe40000010000 */
[----:B------:R-:W-:Y:S05]  /*16a0*/  @!P1 BRA `(.L_x_22) ;  /* 0x0000000000dc9947 */ /* 0x000fea0003800000 */
[----:B------:R-:W-:Y:S02]  /*16b0*/  UIADD3 UR4, UR39, 0x1, URZ ;  /* 0x0000000127047890 */ /* 0x000fe4000fffe03f */
[----:B------:R-:W-:Y:S02]  /*16c0*/  IMAD.U32 R3, RZ, RZ, UR39 ;  /* 0x00000027ff037e24 */ /* 0x000fe4000f8e00ff */
[----:B------:R-:W-:-:S04]  /*16d0*/  UISETP.NE.AND UP0, UPT, UR4, 0x4, UPT ;  /* 0x000000040400788c */ /* 0x000fc8000bf05270 */
[----:B------:R-:W-:Y:S02]  /*16e0*/  USEL UR5, URZ, 0x1, UP0 ;  /* 0x000000013f057887 */ /* 0x000fe40008000000 */
[----:B------:R-:W-:Y:S02]  /*16f0*/  USEL UR8, UR4, URZ, UP0 ;  /* 0x0000003f04087287 */ /* 0x000fe40008000000 */
[----:B------:R-:W-:-:S06]  /*1700*/  ULOP3.LUT UR5, UR38, UR5, URZ, 0x3c, !UPT ;  /* 0x0000000526057292 */ /* 0x000fcc000f8e3c3f */
[----:B------:R-:W-:-:S07]  /*1710*/  IMAD.U32 R7, RZ, RZ, UR5 ;  /* 0x00000005ff077e24 */ /* 0x000fce000f8e00ff */
.L_x_29:
[----:B------:R-:W-:Y:S05]  /*1720*/  @!P0 BRA `(.L_x_23) ;  /* 0x0000000000048947 */ /* 0x000fea0003800000 */
[----:B------:R-:W-:Y:S01]  /*1730*/  BPT.TRAP 0x1 ;  /* 0x000000040000795c */ /* 0x000fe20000300000 */
.L_x_23:
[----:B------:R-:W3:Y:S01]  /*1740*/  S2UR UR5, SR_CgaCtaId ;  /* 0x00000000000579c3 */ /* 0x000ee20000008800 */
[----:B------:R-:W-:Y:S01]  /*1750*/  UMOV UR4, 0x400 ;  /* 0x0000040000047882 */ /* 0x000fe20000000000 */
[----:B01----:R-:W-:Y:S01]  /*1760*/  IMAD.U32 R5, RZ, RZ, UR8 ;  /* 0x00000008ff057e24 */ /* 0x003fe2000f8e00ff */
[----:B------:R-:W-:Y:S01]  /*1770*/  SHF.L.U32 R4, R7, 0x1f, RZ ;  /* 0x0000001f07047819 */ /* 0x000fe200000006ff */
[----:B---3--:R-:W-:-:S06]  /*1780*/  ULEA UR4, UR5, UR4, 0x18 ;  /* 0x0000000405047291 */ /* 0x008fcc000f8ec03f */
[----:B------:R-:W-:-:S04]  /*1790*/  IMAD.U32 R6, RZ, RZ, UR4 ;  /* 0x00000004ff067e24 */ /* 0x000fc8000f8e00ff */
[----:B------:R-:W-:-:S04]  /*17a0*/  IMAD R5, R5, 0x8, R6 ;  /* 0x0000000805057824 */ /* 0x000fc800078e0206 */
[----:B------:R0:W1:Y:S01]  /*17b0*/  SYNCS.PHASECHK.TRANS64.TRYWAIT P1, [R5+URZ], R4 ;  /* 0x00000004050075a7 */ /* 0x000062000802017f */
[----:B------:R-:W-:Y:S05]  /*17c0*/  @!P0 BRA `(.L_x_24) ;  /* 0x0000000000048947 */ /* 0x000fea0003800000 */
[----:B------:R-:W-:Y:S01]  /*17d0*/  BPT.TRAP 0x1 ;  /* 0x000000040000795c */ /* 0x000fe20000300000 */
.L_x_24:
[----:B-1----:R-:W-:Y:S05]  /*17e0*/  @P1 BRA `(.L_x_25) ;  /* 0x0000000000081947 */ /* 0x002fea0003800000 */
[----:B------:R-:W1:Y:S02]  /*17f0*/  SYNCS.PHASECHK.TRANS64.TRYWAIT P1, [R5+URZ], R4 ;  /* 0x00000004050075a7 */ /* 0x000e64000802017f */
[----:B-1----:R-:W-:Y:S05]  /*1800*/  @!P1 BRA `(.L_x_26) ;  /* 0x0000008400a49947 */ /* 0x002fea0003800000 */
.L_x_25:
[----:B------:R-:W-:Y:S01]  /*1810*/  ULEA UR4, UR8, UR41, 0x9 ;  /* 0x0000002908047291 */ /* 0x000fe2000f8e483f */
[----:B------:R-:W-:Y:S01]  /*1820*/  WARPGROUP.ARRIVE ;  /* 0x00000000000079c5 */ /* 0x000fe20000000000 */
[----:B------:R-:W-:Y:S01]  /*1830*/  ULEA UR6, UR8, UR9, 0x8 ;  /* 0x0000000908067291 */ /* 0x000fe2000f8e403f */
[----:B------:R-:W-:Y:S01]  /*1840*/  UMOV UR5, 0xc0000010 ;  /* 0xc000001000057882 */ /* 0x000fe20000000000 */
[----:B------:R-:W-:-:S07]  /*1850*/  UMOV UR7, 0xc0000010 ;  /* 0xc000001000077882 */ /* 0x000fce0000000000 */
[----:B------:R-:W-:Y:S01]  /*1860*/  IGMMA.64x128x32.S8.S8 R88, gdesc[UR4], R88, gsb0 ;  /* 0x03600000045879f1 */ /* 0x000fe20008041058 */
[----:B------:R-:W-:Y:S01]  /*1870*/  UIADD3 UR4, UR4, 0x100, URZ ;  /* 0x0000010004047890 */ /* 0x000fe2000fffe03f */
[----:B------:R-:W-:Y:S01]  /*1880*/  UMOV UR5, 0xc0000010 ;  /* 0xc000001000057882 */ /* 0x000fe20000000000 */
[----:B------:R-:W-:Y:S02]  /*1890*/  WARPGROUP.DEPBAR.LE gsb0, 0x0 ;  /* 0x00008000000079c5 */ /* 0x000fe40000010000 */
[----:B------:R-:W-:-:S06]  /*18a0*/  WARPGROUP.ARRIVE ;  /* 0x00000000000079c5 */ /* 0x000fcc0000000000 */
[----:B------:R-:W-:Y:S03]  /*18b0*/  IGMMA.64x128x32.S8.S8 R24, gdesc[UR4], R24, gsb0 ;  /* 0x03600000041879f1 */ /* 0x000fe60008041018 */
[----:B------:R-:W-:Y:S02]  /*18c0*/  WARPGROUP.DEPBAR.LE gsb0, 0x0 ;  /* 0x00008000000079c5 */ /* 0x000fe40000010000 */
[----:B------:R-:W-:Y:S05]  /*18d0*/  @!P0 BRA `(.L_x_27) ;  /* 0x0000000000048947 */ /* 0x000fea0003800000 */
[----:B------:R-:W-:Y:S01]  /*18e0*/  BPT.TRAP 0x1 ;  /* 0x000000040000795c */ /* 0x000fe20000300000 */
.L_x_27:
[----:B------:R-:W-:-:S13]  /*18f0*/  ISETP.NE.AND P1, PT, R23, RZ, PT ;  /* 0x000000ff1700720c */ /* 0x000fda0003f25270 */
[----:B01----:R-:W-:-:S04]  /*1900*/  @P1 IMAD R4, R3, 0x8, R6 ;  /* 0x0000000803041824 */ /* 0x003fc800078e0206 */
[----:B------:R-:W-:-:S05]  /*1910*/  @P1 VIADD R5, R4, 0x20 ;  /* 0x0000002004051836 */ /* 0x000fca0000000000 */
[----:B------:R-:W-:-:S04]  /*1920*/  @P1 PRMT R5, R152, 0x654, R5 ;  /* 0x0000065498051816 */ /* 0x000fc80000000005 */
[----:B------:R0:W-:Y:S01]  /*1930*/  @P1 SYNCS.ARRIVE.TRANS64.RED.A1T0 RZ, [R5+URZ], RZ ;  /* 0x000000ff05ff19a7 */ /* 0x0001e2000810043f */
[----:B------:R-:W-:-:S13]  /*1940*/  ISETP.GT.U32.AND P1, PT, R19, 0x1, PT ;  /* 0x000000011300780c */ /* 0x000fda0003f24070 */
[----:B0-----:R-:W-:Y:S05]  /*1950*/  @P1 BRA `(.L_x_28) ;  /* 0x0000000000041947 */ /* 0x001fea0003800000 */
[----:B------:R-:W-:Y:S01]  /*1960*/  BPT.TRAP 0x1 ;  /* 0x000000040000795c */ /* 0x000fe20000300000 */
.L_x_28:
[----:B------:R-:W-:Y:S01]  /*1970*/  UIADD3 UR8, UR8, 0x1, URZ ;  /* 0x0000000108087890 */ /* 0x000fe2000fffe03f */
[C---:B------:R-:W-:Y:S01]  /*1980*/  ISETP.GT.AND P2, PT, R0.reuse, 0x1, PT ;  /* 0x000000010000780c */ /* 0x040fe20003f44270 */
[----:B------:R-:W-:Y:S02]  /*1990*/  VIADD R3, R3, 0x1 ;  /* 0x0000000103037836 */ /* 0x000fe40000000000 */
[----:B------:R-:W-:Y:S01]  /*19a0*/  UISETP.NE.AND UP0, UPT, UR8, 0x4, UPT ;  /* 0x000000040800788c */ /* 0x000fe2000bf05270 */
[----:B------:R-:W-:Y:S02]  /*19b0*/  VIADD R0, R0, 0xffffffff ;  /* 0xffffffff00007836 */ /* 0x000fe40000000000 */
[C---:B------:R-:W-:Y:S01]  /*19c0*/  ISETP.NE.AND P1, PT, R3.reuse, 0x4, PT ;  /* 0x000000040300780c */ /* 0x040fe20003f25270 */
[----:B------:R-:W-:Y:S02]  /*19d0*/  USEL UR4, URZ, 0x1, UP0 ;  /* 0x000000013f047887 */ /* 0x000fe40008000000 */
[----:B------:R-:W-:Y:S01]  /*19e0*/  USEL UR8, UR8, URZ, UP0 ;  /* 0x0000003f08087287 */ /* 0x000fe20008000000 */
[----:B------:R-:W-:-:S03]  /*19f0*/  SEL R3, R3, RZ, P1 ;  /* 0x000000ff03037207 */ /* 0x000fc60000800000 */
[----:B------:R-:W-:Y:S01]  /*1a00*/  LOP3.LUT R7, R7, UR4, RZ, 0x3c, !PT ;  /* 0x0000000407077c12 */ /* 0x000fe2000f8e3cff */
[----:B------:R-:W-:Y:S07]  /*1a10*/  @P2 BRA `(.L_x_29) ;  /* 0xfffffffc00402947 */ /* 0x000fee000383ffff */
.L_x_22:
[----:B------:R-:W3:Y:S02]  /*1a20*/  LDC R0, c[0x0][0x28c] ;  /* 0x0000a300ff007b82 */ /* 0x000ee40000000800 */
[----:B---3--:R-:W-:-:S13]  /*1a30*/  ISETP.GE.AND P1, PT, R0, 0x1, PT ;  /* 0x000000010000780c */ /* 0x008fda0003f26270 */
[----:B------:R-:W-:Y:S05]  /*1a40*/  @!P1 BRA `(.L_x_30) ;  /* 0x0000000000409947 */ /* 0x000fea0003800000 */
[----:B------:R-:W-:Y:S05]  /*1a50*/  @!P0 BRA `(.L_x_31) ;  /* 0x0000000000048947 */ /* 0x000fea0003800000 */
[----:B------:R-:W-:Y:S01]  /*1a60*/  BPT.TRAP 0x1 ;  /* 0x000000040000795c */ /* 0x000fe20000300000 */
.L_x_31:
[----:B------:R-:W-:Y:S01]  /*1a70*/  ISETP.NE.AND P0, PT, R23, RZ, PT ;  /* 0x000000ff1700720c */ /* 0x000fe20003f05270 */
[----:B------:R-:W-:-:S12]  /*1a80*/  UISETP.LT.AND UP1, UPT, UR40, 0x1, UPT ;  /* 0x000000012800788c */ /* 0x000fd8000bf21270 */
[----:B------:R-:W-:-:S05]  /*1a90*/  VOTEU.ANY UP0, P0 ;  /* 0x00000000003f7886 */ /* 0x000fca0000000100 */
[----:B------:R-:W-:-:S04]  /*1aa0*/  @UP0 USEL UR4, UR40, 0x1, UP1 ;  /* 0x0000000128040887 */ /* 0x000fc80008800000 */
[----:B------:R-:W-:-:S06]  /*1ab0*/  @UP0 UIADD3 UR4, UR39, UR40, -UR4 ;  /* 0x0000002827040290 */ /* 0x000fcc000fffe804 */
[----:B------:R-:W-:-:S04]  /*1ac0*/  IMAD.U32 R0, RZ, RZ, UR4 ;  /* 0x00000004ff007e24 */ /* 0x000fc8000f8e00ff */
[----:B------:R-:W-:-:S05]  /*1ad0*/  @P0 IMAD.SHL.U32 R0, R0, 0x8, RZ ;  /* 0x0000000800000824 */ /* 0x000fca00078e00ff */
[----:B------:R-:W-:-:S04]  /*1ae0*/  @P0 LOP3.LUT R0, R0, 0x18, RZ, 0xc0, !PT ;  /* 0x0000001800000812 */ /* 0x000fc800078ec0ff */
[----:B------:R-:W-:-:S04]  /*1af0*/  @P0 IADD3 R3, R6, 0x20, R0 ;  /* 0x0000002006030810 */ /* 0x000fc80007ffe000 */
[----:B------:R-:W-:-:S04]  /*1b00*/  @P0 PRMT R3, R152, 0x654, R3 ;  /* 0x0000065498030816 */ /* 0x000fc80000000003 */
[----:B------:R3:W-:Y:S01]  /*1b10*/  @P0 SYNCS.ARRIVE.TRANS64.RED.A1T0 RZ, [R3+URZ], RZ ;  /* 0x000000ff03ff09a7 */ /* 0x0007e2000810043f */
[----:B------:R-:W-:-:S13]  /*1b20*/  ISETP.GT.U32.AND P0, PT, R19, 0x1, PT ;  /* 0x000000011300780c */ /* 0x000fda0003f04070 */
[----:B---3--:R-:W-:Y:S05]  /*1b30*/  @P0 BRA `(.L_x_30) ;  /* 0x0000000000040947 */ /* 0x008fea0003800000 */
[----:B------:R-:W-:Y:S01]  /*1b40*/  BPT.TRAP 0x1 ;  /* 0x000000040000795c */ /* 0x000fe20000300000 */
.L_x_30:
[----:B------:R-:W3:Y:S01]  /*1b50*/  LDC R6, c[0x0][0x288] ;  /* 0x0000a200ff067b82 */ /* 0x000ee20000000800 */
[--C-:B------:R-:W-:Y:S01]  /*1b60*/  SHF.R.U32.HI R0, RZ, 0x2, R18.reuse ;  /* 0x00000002ff007819 */ /* 0x100fe20000011612 */
[----:B------:R-:W-:Y:S01]  /*1b70*/  UIADD3 UR39, UR40, UR39, URZ ;  /* 0x0000002728277290 */ /* 0x000fe2000fffe03f */
[----:B01----:R-:W-:Y:S01]  /*1b80*/  SHF.R.U32.HI R5, RZ, 0x7, R18 ;  /* 0x00000007ff057819 */ /* 0x003fe20000011612 */
[----:B------:R-:W-:Y:S01]  /*1b90*/  IMAD.SHL.U32 R9, R153, 0x80, RZ ;  /* 0x0000008099097824 */ /* 0x000fe200078e00ff */
[----:B------:R-:W-:Y:S01]  /*1ba0*/  LOP3.LUT R3, R0, 0x7, RZ, 0xc0, !PT ;  /* 0x0000000700037812 */ /* 0x000fe200078ec0ff */
[----:B------:R-:W-:Y:S01]  /*1bb0*/  USHF.R.U32.HI UR4, URZ, 0x2, UR39 ;  /* 0x000000023f047899 */ /* 0x000fe20008011627 */
[----:B------:R-:W-:Y:S01]  /*1bc0*/  LOP3.LUT R4, R18, 0x60, RZ, 0xc0, !PT ;  /* 0x0000006012047812 */ /* 0x000fe200078ec0ff */
[----:B------:R-:W-:Y:S01]  /*1bd0*/  IMAD.SHL.U32 R11, R154, 0x100, RZ ;  /* 0x000001009a0b7824 */ /* 0x000fe200078e00ff */
[----:B------:R-:W-:Y:S01]  /*1be0*/  LOP3.LUT R0, R5, 0x1, RZ, 0xc0, !PT ;  /* 0x0000000105007812 */ /* 0x000fe200078ec0ff */
[----:B------:R-:W-:Y:S01]  /*1bf0*/  ULOP3.LUT UR4, UR4, 0x1, URZ, 0xc0, !UPT ;  /* 0x0000000104047892 */ /* 0x000fe2000f8ec03f */
[----:B------:R-:W-:Y:S01]  /*1c00*/  SHF.R.U32.HI R8, RZ, 0x1, R4 ;  /* 0x00000001ff087819 */ /* 0x000fe20000011604 */
[----:B------:R-:W-:Y:S01]  /*1c10*/  IMAD.SHL.U32 R14, R18, 0x2, RZ ;  /* 0x00000002120e7824 */ /* 0x000fe200078e00ff */
[----:B------:R-:W-:Y:S01]  /*1c20*/  ULDC UR8, c[0x0][0x284] ;  /* 0x0000a10000087ab9 */ /* 0x000fe20000000800 */
[----:B------:R-:W-:Y:S01]  /*1c30*/  IMAD.SHL.U32 R4, R0, 0x40, RZ ;  /* 0x0000004000047824 */ /* 0x000fe200078e00ff */
[----:B------:R-:W-:Y:S01]  /*1c40*/  UISETP.GT.U32.AND UP1, UPT, UR39, 0x3, UPT ;  /* 0x000000032700788c */ /* 0x000fe2000bf24070 */
[--C-:B------:R-:W-:Y:S01]  /*1c50*/  IADD3 R5, RZ, -R8, -R3.reuse ;  /* 0x80000008ff057210 */ /* 0x100fe20007ffe803 */
[----:B------:R-:W-:Y:S01]  /*1c60*/  UISETP.NE.U32.AND UP0, UPT, UR4, 0x1, UPT ;  /* 0x000000010400788c */ /* 0x000fe2000bf05070 */
[----:B------:R-:W-:Y:S01]  /*1c70*/  SHF.R.S32.HI R162, RZ, 0x1f, R22 ;  /* 0x0000001fffa27819 */ /* 0x000fe20000011416 */
[----:B------:R-:W-:Y:S01]  /*1c80*/  ULDC.64 UR6, c[0x0][0x5d0] ;  /* 0x0001740000067ab9 */ /* 0x000fe20000000a00 */
[----:B------:R-:W-:Y:S01]  /*1c90*/  LOP3.LUT R3, R4, 0x40, R3, 0xe2, !PT ;  /* 0x0000004004037812 */ /* 0x000fe200078ee203 */
[----:B------:R-:W-:Y:S01]  /*1ca0*/  UISETP.LT.U32.AND UP1, UPT, UR40, 0x4, UP1 ;  /* 0x000000042800788c */ /* 0x000fe20008f21070 */
[C---:B------:R-:W-:Y:S01]  /*1cb0*/  LOP3.LUT R14, R9.reuse, 0x6, R14, 0xf8, !PT ;  /* 0x00000006090e7812 */ /* 0x040fe200078ef80e */
[----:B------:R-:W-:Y:S01]  /*1cc0*/  UISETP.GT.U32.AND UP0, UPT, UR40, 0x3, !UP0 ;  /* 0x000000032800788c */ /* 0x000fe2000c704070 */
[----:B---3--:R-:W-:Y:S01]  /*1cd0*/  ISETP.GE.AND P0, PT, R9, R6, PT ;  /* 0x000000060900720c */ /* 0x008fe20003f06270 */
[----:B------:R-:W-:Y:S01]  /*1ce0*/  IMAD R7, R162, UR6, RZ ;  /* 0x00000006a2077c24 */ /* 0x000fe2000f8e02ff */
[----:B------:R-:W-:Y:S01]  /*1cf0*/  LOP3.LUT R4, R18, 0x3, RZ, 0xc0, !PT ;  /* 0x0000000312047812 */ /* 0x000fe200078ec0ff */
[----:B------:R-:W-:Y:S01]  /*1d00*/  IMAD R0, R0, -0x40, R5 ;  /* 0xffffffc000007824 */ /* 0x000fe200078e0205 */
[C---:B------:R-:W-:Y:S01]  /*1d10*/  ISETP.GE.OR P0, PT, R11.reuse, UR8, P0 ;  /* 0x000000080b007c0c */ /* 0x040fe20008706670 */
[----:B------:R-:W-:Y:S01]  /*1d20*/  USEL UR5, URZ, 0x1, !UP1 ;  /* 0x000000013f057887 */ /* 0x000fe2000c800000 */
[----:B------:R-:W-:Y:S01]  /*1d30*/  SHF.R.S32.HI R15, RZ, 0x1f, R14 ;  /* 0x0000001fff0f7819 */ /* 0x000fe2000001140e */
[----:B------:R-:W-:Y:S01]  /*1d40*/  IMAD R10, R4, -0x2, R6 ;  /* 0xfffffffe040a7824 */ /* 0x000fe200078e0206 */
[----:B------:R-:W-:Y:S01]  /*1d50*/  USEL UR4, URZ, 0x1, !UP0 ;  /* 0x000000013f047887 */ /* 0x000fe2000c000000 */
[----:B------:R-:W-:Y:S01]  /*1d60*/  IMAD.WIDE R4, R154, 0x100, RZ ;  /* 0x000001009a047825 */ /* 0x000fe200078e02ff */
[----:B------:R-:W-:Y:S01]  /*1d70*/  ULOP3.LUT UR39, UR39, 0x3, URZ, 0xc0, !UPT ;  /* 0x0000000327277892 */ /* 0x000fe2000f8ec03f */
[----:B------:R-:W-:Y:S01]  /*1d80*/  IADD3 R0, -R11, UR8, R0 ;  /* 0x000000080b007c10 */ /* 0x000fe2000fffe100 */
[----:B------:R-:W-:Y:S01]  /*1d90*/  ULOP3.LUT UR38, UR4, UR38, UR5, 0x96, !UPT ;  /* 0x0000002604267292 */ /* 0x000fe2000f8e9605 */
[----:B------:R-:W-:Y:S01]  /*1da0*/  IMAD R13, R22, UR7, R7 ;  /* 0x00000007160d7c24 */ /* 0x000fe2000f8e0207 */
[----:B------:R-:W-:Y:S01]  /*1db0*/  LOP3.LUT R153, R4, R3, R8, 0xfe, !PT ;  /* 0x0000000304997212 */ /* 0x000fe200078efe08 */
[----:B------:R-:W-:-:S04]  /*1dc0*/  IMAD.WIDE.U32 R6, R22, UR6, R14 ;  /* 0x0000000616067c25 */ /* 0x000fc8000f8e000e */
[----:B------:R-:W-:Y:S02]  /*1dd0*/  IMAD.IADD R7, R7, 0x1, R13 ;  /* 0x0000000107077824 */ /* 0x000fe400078e020d */
[----:B------:R-:W-:Y:S02]  /*1de0*/  IMAD.IADD R3, R10, 0x1, -R9 ;  /* 0x000000010a037824 */ /* 0x000fe400078e0a09 */
[----:B------:R-:W-:Y:S01]  /*1df0*/  IMAD.MOV.U32 R154, RZ, RZ, -0x1 ;  /* 0xffffffffff9a7424 */ /* 0x000fe200078e00ff */
[----:B------:R-:W-:Y:S06]  /*1e00*/  @P0 BRA `(.L_x_32) ;  /* 0x0000006000f40947 */ /* 0x000fec0003800000 */
[----:B------:R-:W0:Y:S01]  /*1e10*/  LDC.64 R20, c[0x0][0x5c8] ;  /* 0x00017200ff147b82 */ /* 0x000e220000000a00 */
[----:B------:R-:W-:Y:S01]  /*1e20*/  ULDC.64 UR4, c[0x0][0x5c0] ;  /* 0x0001700000047ab9 */ /* 0x000fe20000000a00 */
[----:B------:R-:W-:Y:S01]  /*1e30*/  BSSY B0, `(.L_x_32) ;  /* 0x000063a000007945 */ /* 0x000fe20003800000 */
[-C--:B0-----:R-:W-:Y:S01]  /*1e40*/  IMAD R8, R5, R20.reuse, RZ ;  /* 0x0000001405087224 */ /* 0x081fe200078e02ff */
[----:B------:R-:W-:Y:S01]  /*1e50*/  SHF.L.U64.HI R13, R20, 0x3, R21 ;  /* 0x00000003140d7819 */ /* 0x000fe20000010215 */
[----:B------:R-:W-:-:S04]  /*1e60*/  IMAD.WIDE.U32 R6, R153, R20, R6 ;  /* 0x0000001499067225 */ /* 0x000fc800078e0006 */
[----:B------:R-:W-:Y:S01]  /*1e70*/  IMAD R9, R153, R21, R8 ;  /* 0x0000001599097224 */ /* 0x000fe200078e0208 */
[----:B------:R-:W-:Y:S01]  /*1e80*/  IADD3 R160, P0, R6, UR4, RZ ;  /* 0x0000000406a07c10 */ /* 0x000fe2000ff1e0ff */
[C---:B------:R-:W-:Y:S02]  /*1e90*/  IMAD.SHL.U32 R11, R20.reuse, 0x8, RZ ;  /* 0x00000008140b7824 */ /* 0x040fe400078e00ff */
[----:B------:R-:W-:Y:S01]  /*1ea0*/  IMAD.IADD R9, R7, 0x1, R9 ;  /* 0x0000000107097824 */ /* 0x000fe200078e0209 */
[-C--:B------:R-:W-:Y:S02]  /*1eb0*/  LEA R6, P2, R20, R160.reuse, 0x7 ;  /* 0x000000a014067211 */ /* 0x080fe400078438ff */
[----:B------:R-:W-:Y:S02]  /*1ec0*/  IADD3 R8, P1, R11, R160, RZ ;  /* 0x000000a00b087210 */ /* 0x000fe40007f3e0ff */
[----:B------:R-:W-:Y:S02]  /*1ed0*/  IADD3.X R161, R9, UR5, RZ, P0, !PT ;  /* 0x0000000509a17c10 */ /* 0x000fe400087fe4ff */
[----:B-----5:R-:W-:-:S02]  /*1ee0*/  ISETP.NE.AND P0, PT, R156, RZ, PT ;  /* 0x000000ff9c00720c */ /* 0x020fc40003f05270 */
[----:B------:R-:W-:Y:S01]  /*1ef0*/  LEA.HI.X R7, R20, R161, R21, 0x7, P2 ;  /* 0x000000a114077211 */ /* 0x000fe200010f3c15 */
[----:B------:R-:W-:Y:S01]  /*1f00*/  IMAD.X R9, R13, 0x1, R161, P1 ;  /* 0x000000010d097824 */ /* 0x000fe200008e06a1 */
[----:B------:R-:W-:-:S05]  /*1f10*/  IADD3 R10, P2, R11, R6, RZ ;  /* 0x000000060b0a7210 */ /* 0x000fca0007f5e0ff */
[----:B------:R-:W-:-:S04]  /*1f20*/  IMAD.X R11, R13, 0x1, R7, P2 ;  /* 0x000000010d0b7824 */ /* 0x000fc800010e0607 */
[----:B------:R-:W-:Y:S05]  /*1f30*/  @!P0 BRA `(.L_x_33) ;  /* 0x0000004800948947 */ /* 0x000fea0003800000 */
[----:B------:R-:W0:Y:S01]  /*1f40*/  LDC.64 R158, c[0x0][0x5b0] ;  /* 0x00016c00ff9e7b82 */ /* 0x000e220000000a00 */
[----:B------:R-:W-:Y:S01]  /*1f50*/  ULDC.64 UR4, c[0x0][0x5b8] ;  /* 0x00016e0000047ab9 */ /* 0x000fe20000000a00 */
[----:B------:R-:W-:Y:S01]  /*1f60*/  ISETP.GE.AND P0, PT, R0, 0x1, PT ;  /* 0x000000010000780c */ /* 0x000fe20003f06270 */
[----:B------:R-:W-:Y:S01]  /*1f70*/  IMAD R21, R162, UR4, RZ ;  /* 0x00000004a2157c24 */ /* 0x000fe2000f8e02ff */
[----:B------:R-:W-:Y:S01]  /*1f80*/  BSSY B1, `(.L_x_34) ;  /* 0x0000010000017945 */ /* 0x000fe20003800000 */
[C---:B------:R-:W-:Y:S01]  /*1f90*/  IMAD.WIDE.U32 R14, R22.reuse, UR4, R14 ;  /* 0x00000004160e7c25 */ /* 0x040fe2000f8e000e */
[----:B------:R-:W-:Y:S02]  /*1fa0*/  ISETP.LT.OR P3, PT, R3, 0x1, !P0 ;  /* 0x000000010300780c */ /* 0x000fe40004761670 */
[----:B------:R-:W1:Y:S01]  /*1fb0*/  LDC.64 R12, c[0x0][0x5a8] ;  /* 0x00016a00ff0c7b82 */ /* 0x000e620000000a00 */
[----:B------:R-:W-:Y:S02]  /*1fc0*/  IMAD R21, R22, UR5, R21 ;  /* 0x0000000516157c24 */ /* 0x000fe4000f8e0215 */
[----:B------:R-:W-:-:S02]  /*1fd0*/  IMAD.MOV.U32 R20, RZ, RZ, R14 ;  /* 0x000000ffff147224 */ /* 0x000fc400078e000e */
[----:B------:R-:W-:Y:S02]  /*1fe0*/  IMAD.IADD R21, R15, 0x1, R21 ;  /* 0x000000010f157824 */ /* 0x000fe400078e0215 */
[-C--:B0-----:R-:W-:Y:S01]  /*1ff0*/  IMAD R22, R5, R158.reuse, RZ ;  /* 0x0000009e05167224 */ /* 0x081fe200078e02ff */
[----:B------:R-:W-:Y:S01]  /*2000*/  SHF.L.U64.HI R165, R158, 0x3, R159 ;  /* 0x000000039ea57819 */ /* 0x000fe2000001029f */
[----:B------:R-:W-:-:S04]  /*2010*/  IMAD.WIDE.U32 R162, R153, R158, R20 ;  /* 0x0000009e99a27225 */ /* 0x000fc800078e0014 */
[----:B------:R-:W-:Y:S01]  /*2020*/  IMAD R171, R153, R159, R22 ;  /* 0x0000009f99ab7224 */ /* 0x000fe200078e0216 */
[----:B-1----:R-:W-:Y:S01]  /*2030*/  IADD3 R162, P1, R162, R12, RZ ;  /* 0x0000000ca2a27210 */ /* 0x002fe20007f3e0ff */
[----:B------:R-:W-:-:S03]  /*2040*/  IMAD.SHL.U32 R164, R158, 0x8, RZ ;  /* 0x000000089ea47824 */ /* 0x000fc600078e00ff */
[----:B------:R-:W-:Y:S01]  /*2050*/  IADD3.X R163, R13, R163, R171, P1, !PT ;  /* 0x000000a30da37210 */ /* 0x000fe20000ffe4ab */
[----:B------:R-:W-:Y:S08]  /*2060*/  @P3 BRA `(.L_x_35) ;  /* 0x0000000000043947 */ /* 0x000ff00003800000 */
[----:B--2---:R0:W5:Y:S02]  /*2070*/  LDG.E.U8 R157, desc[UR36][R162.64] ;  /* 0x00000024a29d7981 */ /* 0x004164000c1e1100 */
.L_x_35:
[----:B------:R-:W-:Y:S05]  /*2080*/  BSYNC B1 ;  /* 0x0000000000017941 */ /* 0x000fea0003800000 */
.L_x_34:
[----:B-----5:R-:W-:Y:S01]  /*2090*/  LOP3.LUT R22, R157, 0xffff, RZ, 0xc0, !PT ;  /* 0x0000ffff9d167812 */ /* 0x020fe200078ec0ff */
[----:B------:R-:W-:Y:S01]  /*20a0*/  IMAD.WIDE.U32 R166, R153, R158, R164 ;  /* 0x0000009e99a67225 */ /* 0x000fe200078e00a4 */
[----:B------:R-:W-:Y:S01]  /*20b0*/  ISETP.LT.OR P4, PT, R3, 0x2, !P0 ;  /* 0x000000020300780c */ /* 0x000fe20004781670 */
[----:B------:R-:W-:Y:S01]  /*20c0*/  BSSY B1, `(.L_x_36) ;  /* 0x000000e000017945 */ /* 0x000fe20003800000 */
[----:B------:R-:W-:Y:S01]  /*20d0*/  PRMT R169, R22, 0x8880, RZ ;  /* 0x0000888016a97816 */ /* 0x000fe200000000ff */
[----:B------:R-:W-:Y:S01]  /*20e0*/  IMAD.IADD R167, R171, 0x1, R167 ;  /* 0x00000001aba77824 */ /* 0x000fe200078e02a7 */
[----:B------:R-:W-:Y:S02]  /*20f0*/  IADD3 R166, P2, P5, R14, R12, R166 ;  /* 0x0000000c0ea67210 */ /* 0x000fe40007d5e0a6 */
[----:B------:R-:W-:Y:S01]  /*2100*/  ISETP.GE.AND P1, PT, R0, 0x9, PT ;  /* 0x000000090000780c */ /* 0x000fe20003f26270 */
[----:B------:R-:W-:Y:S01]  /*2110*/  IMAD R22, R169, R156, RZ ;  /* 0x0000009ca9167224 */ /* 0x000fe200078e02ff */
[----:B------:R-:W-:-:S02]  /*2120*/  IADD3.X R167, R21, R13, R167, P2, P5 ;  /* 0x0000000d15a77210 */ /* 0x000fc400017ea4a7 */
[----:B------:R-:W-:Y:S01]  /*2130*/  ISETP.LT.OR P2, PT, R3, 0x1, !P1 ;  /* 0x000000010300780c */ /* 0x000fe20004f41670 */
[----:B------:R-:W-:-:S05]  /*2140*/  @!P3 IMAD R169, R88, R155, R22 ;  /* 0x0000009b58a9b224 */ /* 0x000fca00078e0216 */
[----:B------:R1:W-:Y:S01]  /*2150*/  @!P3 STG.E.U8 desc[UR36][R160.64], R169 ;  /* 0x000000a9a000b986 */ /* 0x0003e2000c101124 */
[----:B------:R-:W-:Y:S06]  /*2160*/  @P4 BRA `(.L_x_37) ;  /* 0x00000000000c4947 */ /* 0x000fec0003800000 */
[----:B--2---:R-:W1:Y:S02]  /*2170*/  LDG.E.U8 R157, desc[UR36][R162.64+0x1] ;  /* 0x00000124a29d7981 */ /* 0x004e64000c1e1100 */
[----:B-1----:R-:W-:-:S05]  /*2180*/  PRMT R169, R157, 0x8880, RZ ;  /* 0x000088809da97816 */ /* 0x002fca00000000ff */
[----:B------:R-:W-:-:S07]  /*2190*/  IMAD R22, R169, R156, RZ ;  /* 0x0000009ca9167224 */ /* 0x000fce00078e02ff */
.L_x_37:
[----:B------:R-:W-:Y:S05]  /*21a0*/  BSYNC B1 ;  /* 0x0000000000017941 */ /* 0x000fea0003800000 */
.L_x_36:
[----:B------:R-:W-:Y:S01]  /*21b0*/  @!P4 IMAD R89, R89, R155, R22 ;  /* 0x0000009b5959c224 */ /* 0x000fe200078e0216 */
[----:B------:R-:W-:Y:S04]  /*21c0*/  BSSY B1, `(.L_x_38) ;  /* 0x0000006000017945 */ /* 0x000fe80003800000 */
[----:B------:R3:W-:Y:S01]  /*21d0*/  @!P4 STG.E.U8 desc[UR36][R160.64+0x1], R89 ;  /* 0x00000159a000c986 */ /* 0x0007e2000c101124 */
[----:B------:R-:W-:Y:S05]  /*21e0*/  @P2 BRA `(.L_x_39) ;  /* 0x00000000000c2947 */ /* 0x000fea0003800000 */
[----:B--2---:R-:W3:Y:S02]  /*21f0*/  LDG.E.U8 R157, desc[UR36][R166.64] ;  /* 0x00000024a69d7981 */ /* 0x004ee4000c1e1100 */
[----:B---3--:R-:W-:-:S05]  /*2200*/  PRMT R89, R157, 0x8880, RZ ;  /* 0x000088809d597816 */ /* 0x008fca00000000ff */
[----:B------:R-:W-:-:S07]  /*2210*/  IMAD R22, R89, R156, RZ ;  /* 0x0000009c59167224 */ /* 0x000fce00078e02ff */
.L_x_39:
[----:B------:R-:W-:Y:S05]  /*2220*/  BSYNC B1 ;  /* 0x0000000000017941 */ /* 0x000fea0003800000 */
.L_x_38:
[C---:B------:R-:W-:Y:S01]  /*2230*/  ISETP.LT.OR P4, PT, R3.reuse, 0x2, !P1 ;  /* 0x000000020300780c */ /* 0x040fe20004f81670 */
[----:B---3--:R-:W-:Y:S01]  /*2240*/  @!P2 IMAD R89, R90, R155, R22 ;  /* 0x0000009b5a59a224 */ /* 0x008fe200078e0216 */
[----:B------:R-:W-:Y:S01]  /*2250*/  BSSY B1, `(.L_x_40) ;  /* 0x0000009000017945 */ /* 0x000fe20003800000 */
[C---:B------:R-:W-:Y:S02]  /*2260*/  ISETP.LT.OR P3, PT, R3.reuse, 0x9, !P0 ;  /* 0x000000090300780c */ /* 0x040fe40004761670 */
[C---:B------:R-:W-:Y:S01]  /*2270*/  ISETP.LT.OR P5, PT, R3.reuse, 0xa, !P0 ;  /* 0x0000000a0300780c */ /* 0x040fe200047a1670 */
[----:B------:R3:W-:Y:S01]  /*2280*/  @!P2 STG.E.U8 desc[UR36][R8.64], R89 ;  /* 0x000000590800a986 */ /* 0x0007e2000c101124 */
[----:B------:R-:W-:-:S06]  /*2290*/  ISETP.LT.OR P2, PT, R3, 0x9, !P1 ;  /* 0x000000090300780c */ /* 0x000fcc0004f41670 */
[----:B------:R-:W-:Y:S07]  /*22a0*/  @P4 BRA `(.L_x_41) ;  /* 0x00000000000c4947 */ /* 0x000fee0003800000 */
[----:B--2---:R-:W3:Y:S02]  /*22b0*/  LDG.E.U8 R157, desc[UR36][R166.64+0x1] ;  /* 0x00000124a69d7981 */ /* 0x004ee4000c1e1100 */
[----:B---3--:R-:W-:-:S05]  /*22c0*/  PRMT R89, R157, 0x8880, RZ ;  /* 0x000088809d597816 */ /* 0x008fca00000000ff */
[----:B------:R-:W-:-:S07]  /*22d0*/  IMAD R22, R89, R156, RZ ;  /* 0x0000009c59167224 */ /* 0x000fce00078e02ff */
.L_x_41:
[----:B------:R-:W-:Y:S05]  /*22e0*/  BSYNC B1 ;  /* 0x0000000000017941 */ /* 0x000fea0003800000 */
.L_x_40:
[----:B------:R-:W-:Y:S01]  /*22f0*/  @!P4 IMAD R91, R91, R155, R22 ;  /* 0x0000009b5b5bc224 */ /* 0x000fe200078e0216 */
[----:B------:R-:W-:Y:S04]  /*2300*/  BSSY B1, `(.L_x_42) ;  /* 0x0000006000017945 */ /* 0x000fe80003800000 */
[----:B------:R4:W-:Y:S01]  /*2310*/  @!P4 STG.E.U8 desc[UR36][R8.64+0x1], R91 ;  /* 0x0000015b0800c986 */ /* 0x0009e2000c101124 */
[----:B------:R-:W-:Y:S05]  /*2320*/  @P3 BRA `(.L_x_43) ;  /* 0x00000000000c3947 */ /* 0x000fea0003800000 */
[----:B--2---:R-:W3:Y:S02]  /*2330*/  LDG.E.U8 R157, desc[UR36][R162.64+0x8] ;  /* 0x00000824a29d7981 */ /* 0x004ee4000c1e1100 */
[----:B---3--:R-:W-:-:S05]  /*2340*/  PRMT R89, R157, 0x8880, RZ ;  /* 0x000088809d597816 */ /* 0x008fca00000000ff */
[----:B------:R-:W-:-:S07]  /*2350*/  IMAD R22, R89, R156, RZ ;  /* 0x0000009c59167224 */ /* 0x000fce00078e02ff */
.L_x_43:
[----:B------:R-:W-:Y:S05]  /*2360*/  BSYNC B1 ;  /* 0x0000000000017941 */ /* 0x000fea0003800000 */
.L_x_42:
[----:B---3--:R-:W-:Y:S01]  /*2370*/  @!P3 IMAD R89, R92, R155, R22 ;  /* 0x0000009b5c59b224 */ /* 0x008fe200078e0216 */
[----:B------:R-:W-:Y:S04]  /*2380*/  BSSY B1, `(.L_x_44) ;  /* 0x0000006000017945 */ /* 0x000fe80003800000 */
[----:B------:R3:W-:Y:S01]  /*2390*/  @!P3 STG.E.U8 desc[UR36][R160.64+0x8], R89 ;  /* 0x00000859a000b986 */ /* 0x0007e2000c101124 */
[----:B------:R-:W-:Y:S05]  /*23a0*/  @P5 BRA `(.L_x_45) ;  /* 0x00000000000c5947 */ /* 0x000fea0003800000 */
[----:B--2---:R-:W3:Y:S02]  /*23b0*/  LDG.E.U8 R157, desc[UR36][R162.64+0x9] ;  /* 0x00000924a29d7981 */ /* 0x004ee4000c1e1100 */
[----:B---3--:R-:W-:-:S05]  /*23c0*/  PRMT R89, R157, 0x8880, RZ ;  /* 0x000088809d597816 */ /* 0x008fca00000000ff */
[----:B------:R-:W-:-:S07]  /*23d0*/  IMAD R22, R89, R156, RZ ;  /* 0x0000009c59167224 */ /* 0x000fce00078e02ff */
.L_x_45:
[----:B------:R-:W-:Y:S05]  /*23e0*/  BSYNC B1 ;  /* 0x0000000000017941 */ /* 0x000fea0003800000 */
.L_x_44:
[----:B------:R-:W-:Y:S01]  /*23f0*/  @!P5 IMAD R93, R93, R155, R22 ;  /* 0x0000009b5d5dd224 */ /* 0x000fe200078e0216 */
[----:B------:R-:W-:Y:S04]  /*2400*/  BSSY B1, `(.L_x_46) ;  /* 0x0000006000017945 */ /* 0x000fe80003800000 */
[----:B------:R0:W-:Y:S01]  /*2410*/  @!P5 STG.E.U8 desc[UR36][R160.64+0x9], R93 ;  /* 0x0000095da000d986 */ /* 0x0001e2000c101124 */
[----:B------:R-:W-:Y:S05]  /*2420*/  @P2 BRA `(.L_x_47) ;  /* 0x00000000000c2947 */ /* 0x000fea0003800000 */
[----:B--2---:R-:W3:Y:S02]  /*2430*/  LDG.E.U8 R157, desc[UR36][R166.64+0x8] ;  /* 0x00000824a69d7981 */ /* 0x004ee4000c1e1100 */
[----:B---3--:R-:W-:-:S05]  /*2440*/  PRMT R89, R157, 0x8880, RZ ;  /* 0x000088809d597816 */ /* 0x008fca00000000ff */
[----:B------:R-:W-:-:S07]  /*2450*/  IMAD R22, R89, R156, RZ ;  /* 0x0000009c59167224 */ /* 0x000fce00078e02ff */
.L_x_47:
[----:B------:R-:W-:Y:S05]  /*2460*/  BSYNC B1 ;  /* 0x0000000000017941 */ /* 0x000fea0003800000 */
.L_x_46:
        /* <DEDUP_REMOVED lines=11> */
.L_x_49:
[----:B------:R-:W-:Y:S05]  /*2520*/  BSYNC B1 ;  /* 0x0000000000017941 */ /* 0x000fea0003800000 */
.L_x_48:
[----:B------:R-:W-:Y:S01]  /*2530*/  @!P4 IMAD R95, R95, R155, R22 ;  /* 0x0000009b5f5fc224 */ /* 0x000fe200078e0216 */
[----:B------:R-:W-:Y:S04]  /*2540*/  BSSY B1, `(.L_x_50) ;  /* 0x0000006000017945 */ /* 0x000fe80003800000 */
[----:B------:R0:W-:Y:S01]  /*2550*/  @!P4 STG.E.U8 desc[UR36][R8.64+0x9], R95 ;  /* 0x0000095f0800c986 */ /* 0x0001e2000c101124 */
[----:B------:R-:W-:Y:S05]  /*2560*/  @P3 BRA `(.L_x_51) ;  /* 0x00000000000c3947 */ /* 0x000fea0003800000 */
[----:B--2---:R-:W3:Y:S02]  /*2570*/  LDG.E.U8 R157, desc[UR36][R162.64+0x10] ;  /* 0x00001024a29d7981 */ /* 0x004ee4000c1e1100 */
[----:B---3--:R-:W-:-:S05]  /*2580*/  PRMT R89, R157, 0x8880, RZ ;  /* 0x000088809d597816 */ /* 0x008fca00000000ff */
[----:B------:R-:W-:-:S07]  /*2590*/  IMAD R22, R89, R156, RZ ;  /* 0x0000009c59167224 */ /* 0x000fce00078e02ff */
.L_x_51:
[----:B------:R-:W-:Y:S05]  /*25a0*/  BSYNC B1 ;  /* 0x0000000000017941 */ /* 0x000fea0003800000 */
.L_x_50:
[----:B---3--:R-:W-:Y:S01]  /*25b0*/  @!P3 IMAD R89, R96, R155, R22 ;  /* 0x0000009b6059b224 */ /* 0x008fe200078e0216 */
[----:B------:R-:W-:Y:S04]  /*25c0*/  BSSY B1, `(.L_x_52) ;  /* 0x0000006000017945 */ /* 0x000fe80003800000 */
[----:B------:R3:W-:Y:S01]  /*25d0*/  @!P3 STG.E.U8 desc[UR36][R160.64+0x10], R89 ;  /* 0x00001059a000b986 */ /* 0x0007e2000c101124 */
[----:B------:R-:W-:Y:S05]  /*25e0*/  @P5 BRA `(.L_x_53) ;  /* 0x00000000000c5947 */ /* 0x000fea0003800000 */
[----:B--2---:R-:W3:Y:S02]  /*25f0*/  LDG.E.U8 R157, desc[UR36][R162.64+0x11] ;  /* 0x00001124a29d7981 */ /* 0x004ee4000c1e1100 */
[----:B---3--:R-:W-:-:S05]  /*2600*/  PRMT R89, R157, 0x8880, RZ ;  /* 0x000088809d597816 */ /* 0x008fca00000000ff */
[----:B------:R-:W-:-:S07]  /*2610*/  IMAD R22, R89, R156, RZ ;  /* 0x0000009c59167224 */ /* 0x000fce00078e02ff */
.L_x_53:
[----:B------:R-:W-:Y:S05]  /*2620*/  BSYNC B1 ;  /* 0x0000000000017941 */ /* 0x000fea0003800000 */
.L_x_52:
[----:B------:R-:W-:Y:S01]  /*2630*/  @!P5 IMAD R97, R97, R155, R22 ;  /* 0x0000009b6161d224 */ /* 0x000fe200078e0216 */
[----:B------:R-:W-:Y:S04]  /*2640*/  BSSY B1, `(.L_x_54) ;  /* 0x0000006000017945 */ /* 0x000fe80003800000 */
[----:B------:R0:W-:Y:S01]  /*2650*/  @!P5 STG.E.U8 desc[UR36][R160.64+0x11], R97 ;  /* 0x00001161a000d986 */ /* 0x0001e2000c101124 */
[----:B------:R-:W-:Y:S05]  /*2660*/  @P2 BRA `(.L_x_55) ;  /* 0x00000000000c2947 */ /* 0x000fea0003800000 */
[----:B--2---:R-:W3:Y:S02]  /*2670*/  LDG.E.U8 R157, desc[UR36][R166.64+0x10] ;  /* 0x00001024a69d7981 */ /* 0x004ee4000c1e1100 */
[----:B---3--:R-:W-:-:S05]  /*2680*/  PRMT R89, R157, 0x8880, RZ ;  /* 0x000088809d597816 */ /* 0x008fca00000000ff */
[----:B------:R-:W-:-:S07]  /*2690*/  IMAD R22, R89, R156, RZ ;  /* 0x0000009c59167224 */ /* 0x000fce00078e02ff */
.L_x_55:
[----:B------:R-:W-:Y:S05]  /*26a0*/  BSYNC B1 ;  /* 0x0000000000017941 */ /* 0x000fea0003800000 */
.L_x_54:
        /* <DEDUP_REMOVED lines=11> */
.L_x_57:
[----:B------:R-:W-:Y:S05]  /*2760*/  BSYNC B1 ;  /* 0x0000000000017941 */ /* 0x000fea0003800000 */
.L_x_56:
[----:B------:R-:W-:Y:S01]  /*2770*/  @!P4 IMAD R99, R99, R155, R22 ;  /* 0x0000009b6363c224 */ /* 0x000fe200078e0216 */
[----:B------:R-:W-:Y:S04]  /*2780*/  BSSY B1, `(.L_x_58) ;  /* 0x0000006000017945 */ /* 0x000fe80003800000 */
[----:B------:R0:W-:Y:S01]  /*2790*/  @!P4 STG.E.U8 desc[UR36][R8.64+0x11], R99 ;  /* 0x000011630800c986 */ /* 0x0001e2000c101124 */
[----:B------:R-:W-:Y:S05]  /*27a0*/  @P3 BRA `(.L_x_59) ;  /* 0x00000000000c3947 */ /* 0x000fea0003800000 */
[----:B--2---:R-:W3:Y:S02]  /*27b0*/  LDG.E.U8 R157, desc[UR36][R162.64+0x18] ;  /* 0x00001824a29d7981 */ /* 0x004ee4000c1e1100 */
[----:B---3--:R-:W-:-:S05]  /*27c0*/  PRMT R89, R157, 0x8880, RZ ;  /* 0x000088809d597816 */ /* 0x008fca00000000ff */
[----:B------:R-:W-:-:S07]  /*27d0*/  IMAD R22, R89, R156, RZ ;  /* 0x0000009c59167224 */ /* 0x000fce00078e02ff */
.L_x_59:
[----:B------:R-:W-:Y:S05]  /*27e0*/  BSYNC B1 ;  /* 0x0000000000017941 */ /* 0x000fea0003800000 */
.L_x_58:
[----:B---3--:R-:W-:Y:S01]  /*27f0*/  @!P3 IMAD R89, R100, R155, R22 ;  /* 0x0000009b6459b224 */ /* 0x008fe200078e0216 */
[----:B------:R-:W-:Y:S04]  /*2800*/  BSSY B1, `(.L_x_60) ;  /* 0x0000006000017945 */ /* 0x000fe80003800000 */
[----:B------:R3:W-:Y:S01]  /*2810*/  @!P3 STG.E.U8 desc[UR36][R160.64+0x18], R89 ;  /* 0x00001859a000b986 */ /* 0x0007e2000c101124 */
[----:B------:R-:W-:Y:S05]  /*2820*/  @P5 BRA `(.L_x_61) ;  /* 0x00000000000c5947 */ /* 0x000fea0003800000 */
[----:B--2---:R-:W3:Y:S02]  /*2830*/  LDG.E.U8 R157, desc[UR36][R162.64+0x19] ;  /* 0x00001924a29d7981 */ /* 0x004ee4000c1e1100 */
[----:B---3--:R-:W-:-:S05]  /*2840*/  PRMT R89, R157, 0x8880, RZ ;  /* 0x000088809d597816 */ /* 0x008fca00000000ff */
[----:B------:R-:W-:-:S07]  /*2850*/  IMAD R22, R89, R156, RZ ;  /* 0x0000009c59167224 */ /* 0x000fce00078e02ff */
.L_x_61:
[----:B------:R-:W-:Y:S05]  /*2860*/  BSYNC B1 ;  /* 0x0000000000017941 */ /* 0x000fea0003800000 */
.L_x_60:
[----:B------:R-:W-:Y:S01]  /*2870*/  @!P5 IMAD R101, R101, R155, R22 ;  /* 0x0000009b6565d224 */ /* 0x000fe200078e0216 */
[----:B------:R-:W-:Y:S04]  /*2880*/  BSSY B1, `(.L_x_62) ;  /* 0x0000006000017945 */ /* 0x000fe80003800000 */
[----:B------:R0:W-:Y:S01]  /*2890*/  @!P5 STG.E.U8 desc[UR36][R160.64+0x19], R101 ;  /* 0x00001965a000d986 */ /* 0x0001e2000c101124 */
[----:B------:R-:W-:Y:S05]  /*28a0*/  @P2 BRA `(.L_x_63) ;  /* 0x00000000000c2947 */ /* 0x000fea0003800000 */
[----:B--2---:R-:W3:Y:S02]  /*28b0*/  LDG.E.U8 R157, desc[UR36][R166.64+0x18] ;  /* 0x00001824a69d7981 */ /* 0x004ee4000c1e1100 */
[----:B---3--:R-:W-:-:S05]  /*28c0*/  PRMT R89, R157, 0x8880, RZ ;  /* 0x000088809d597816 */ /* 0x008fca00000000ff */
[----:B------:R-:W-:-:S07]  /*28d0*/  IMAD R22, R89, R156, RZ ;  /* 0x0000009c59167224 */ /* 0x000fce00078e02ff */
.L_x_63:
[----:B------:R-:W-:Y:S05]  /*28e0*/  BSYNC B1 ;  /* 0x0000000000017941 */ /* 0x000fea0003800000 */
.L_x_62:
        /* <DEDUP_REMOVED lines=11> */
.L_x_65:
[----:B------:R-:W-:Y:S05]  /*29a0*/  BSYNC B1 ;  /* 0x0000000000017941 */ /* 0x000fea0003800000 */
.L_x_64:
[----:B------:R-:W-:Y:S01]  /*29b0*/  @!P4 IMAD R103, R103, R155, R22 ;  /* 0x0000009b6767c224 */ /* 0x000fe200078e0216 */
[----:B------:R-:W-:Y:S04]  /*29c0*/  BSSY B1, `(.L_x_66) ;  /* 0x0000006000017945 */ /* 0x000fe80003800000 */
[----:B------:R0:W-:Y:S01]  /*29d0*/  @!P4 STG.E.U8 desc[UR36][R8.64+0x19], R103 ;  /* 0x000019670800c986 */ /* 0x0001e2000c101124 */
[----:B------:R-:W-:Y:S05]  /*29e0*/  @P3 BRA `(.L_x_67) ;  /* 0x00000000000c3947 */ /* 0x000fea0003800000 */
[----:B--2---:R-:W3:Y:S02]  /*29f0*/  LDG.E.U8 R157, desc[UR36][R162.64+0x20] ;  /* 0x00002024a29d7981 */ /* 0x004ee4000c1e1100 */
[----:B---3--:R-:W-:-:S05]  /*2a00*/  PRMT R89, R157, 0x8880, RZ ;  /* 0x000088809d597816 */ /* 0x008fca00000000ff */
[----:B------:R-:W-:-:S07]  /*2a10*/  IMAD R22, R89, R156, RZ ;  /* 0x0000009c59167224 */ /* 0x000fce00078e02ff */
.L_x_67:
[----:B------:R-:W-:Y:S05]  /*2a20*/  BSYNC B1 ;  /* 0x0000000000017941 */ /* 0x000fea0003800000 */
.L_x_66:
[----:B---3--:R-:W-:Y:S01]  /*2a30*/  @!P3 IMAD R89, R104, R155, R22 ;  /* 0x0000009b6859b224 */ /* 0x008fe200078e0216 */
[----:B------:R-:W-:Y:S04]  /*2a40*/  BSSY B1, `(.L_x_68) ;  /* 0x0000006000017945 */ /* 0x000fe80003800000 */
[----:B------:R3:W-:Y:S01]  /*2a50*/  @!P3 STG.E.U8 desc[UR36][R160.64+0x20], R89 ;  /* 0x00002059a000b986 */ /* 0x0007e2000c101124 */
[----:B------:R-:W-:Y:S05]  /*2a60*/  @P5 BRA `(.L_x_69) ;  /* 0x00000000000c5947 */ /* 0x000fea0003800000 */
[----:B--2---:R-:W3:Y:S02]  /*2a70*/  LDG.E.U8 R157, desc[UR36][R162.64+0x21] ;  /* 0x00002124a29d7981 */ /* 0x004ee4000c1e1100 */
[----:B---3--:R-:W-:-:S05]  /*2a80*/  PRMT R89, R157, 0x8880, RZ ;  /* 0x000088809d597816 */ /* 0x008fca00000000ff */
[----:B------:R-:W-:-:S07]  /*2a90*/  IMAD R22, R89, R156, RZ ;  /* 0x0000009c59167224 */ /* 0x000fce00078e02ff */
.L_x_69:
[----:B------:R-:W-:Y:S05]  /*2aa0*/  BSYNC B1 ;  /* 0x0000000000017941 */ /* 0x000fea0003800000 */
.L_x_68:
[----:B------:R-:W-:Y:S01]  /*2ab0*/  @!P5 IMAD R105, R105, R155, R22 ;  /* 0x0000009b6969d224 */ /* 0x000fe200078e0216 */
[----:B------:R-:W-:Y:S04]  /*2ac0*/  BSSY B1, `(.L_x_70) ;  /* 0x0000006000017945 */ /* 0x000fe80003800000 */
[----:B------:R0:W-:Y:S01]  /*2ad0*/  @!P5 STG.E.U8 desc[UR36][R160.64+0x21], R105 ;  /* 0x00002169a000d986 */ /* 0x0001e2000c101124 */
[----:B------:R-:W-:Y:S05]  /*2ae0*/  @P2 BRA `(.L_x_71) ;  /* 0x00000000000c2947 */ /* 0x000fea0003800000 */
[----:B--2---:R-:W3:Y:S02]  /*2af0*/  LDG.E.U8 R157, desc[UR36][R166.64+0x20] ;  /* 0x00002024a69d7981 */ /* 0x004ee4000c1e1100 */
[----:B---3--:R-:W-:-:S05]  /*2b00*/  PRMT R89, R157, 0x8880, RZ ;  /* 0x000088809d597816 */ /* 0x008fca00000000ff */
[----:B------:R-:W-:-:S07]  /*2b10*/  IMAD R22, R89, R156, RZ ;  /* 0x0000009c59167224 */ /* 0x000fce00078e02ff */
.L_x_71:
[----:B------:R-:W-:Y:S05]  /*2b20*/  BSYNC B1 ;  /* 0x0000000000017941 */ /* 0x000fea0003800000 */
.L_x_70:
        /* <DEDUP_REMOVED lines=11> */
.L_x_73:
[----:B------:R-:W-:Y:S05]  /*2be0*/  BSYNC B1 ;  /* 0x0000000000017941 */ /* 0x000fea0003800000 */
.L_x_72:
[----:B------:R-:W-:Y:S01]  /*2bf0*/  @!P4 IMAD R107, R107, R155, R22 ;  /* 0x0000009b6b6bc224 */ /* 0x000fe200078e0216 */
[----:B------:R-:W-:Y:S04]  /*2c00*/  BSSY B1, `(.L_x_74) ;  /* 0x0000006000017945 */ /* 0x000fe80003800000 */
[----:B------:R0:W-:Y:S01]  /*2c10*/  @!P4 STG.E.U8 desc[UR36][R8.64+0x21], R107 ;  /* 0x0000216b0800c986 */ /* 0x0001e2000c101124 */
[----:B------:R-:W-:Y:S05]  /*2c20*/  @P3 BRA `(.L_x_75) ;  /* 0x00000000000c3947 */ /* 0x000fea0003800000 */
[----:B--2---:R-:W3:Y:S02]  /*2c30*/  LDG.E.U8 R157, desc[UR36][R162.64+0x28] ;  /* 0x00002824a29d7981 */ /* 0x004ee4000c1e1100 */
[----:B---3--:R-:W-:-:S05]  /*2c40*/  PRMT R89, R157, 0x8880, RZ ;  /* 0x000088809d597816 */ /* 0x008fca00000000ff */
[----:B------:R-:W-:-:S07]  /*2c50*/  IMAD R22, R89, R156, RZ ;  /* 0x0000009c59167224 */ /* 0x000fce00078e02ff */
.L_x_75:
[----:B------:R-:W-:Y:S05]  /*2c60*/  BSYNC B1 ;  /* 0x0000000000017941 */ /* 0x000fea0003800000 */
.L_x_74:
[----:B---3--:R-:W-:Y:S01]  /*2c70*/  @!P3 IMAD R89, R108, R155, R22 ;  /* 0x0000009b6c59b224 */ /* 0x008fe200078e0216 */
[----:B------:R-:W-:Y:S04]  /*2c80*/  BSSY B1, `(.L_x_76) ;  /* 0x0000006000017945 */ /* 0x000fe80003800000 */
[----:B------:R3:W-:Y:S01]  /*2c90*/  @!P3 STG.E.U8 desc[UR36][R160.64+0x28], R89 ;  /* 0x00002859a000b986 */ /* 0x0007e2000c101124 */
[----:B------:R-:W-:Y:S05]  /*2ca0*/  @P5 BRA `(.L_x_77) ;  /* 0x00000000000c5947 */ /* 0x000fea0003800000 */
[----:B--2---:R-:W3:Y:S02]  /*2cb0*/  LDG.E.U8 R157, desc[UR36][R162.64+0x29] ;  /* 0x00002924a29d7981 */ /* 0x004ee4000c1e1100 */
[----:B---3--:R-:W-:-:S05]  /*2cc0*/  PRMT R89, R157, 0x8880, RZ ;  /* 0x000088809d597816 */ /* 0x008fca00000000ff */
[----:B------:R-:W-:-:S07]  /*2cd0*/  IMAD R22, R89, R156, RZ ;  /* 0x0000009c59167224 */ /* 0x000fce00078e02ff */
.L_x_77:
[----:B------:R-:W-:Y:S05]  /*2ce0*/  BSYNC B1 ;  /* 0x0000000000017941 */ /* 0x000fea0003800000 */
.L_x_76:
[----:B------:R-:W-:Y:S01]  /*2cf0*/  @!P5 IMAD R109, R109, R155, R22 ;  /* 0x0000009b6d6dd224 */ /* 0x000fe200078e0216 */
[----:B------:R-:W-:Y:S04]  /*2d00*/  BSSY B1, `(.L_x_78) ;  /* 0x0000006000017945 */ /* 0x000fe80003800000 */
[----:B------:R0:W-:Y:S01]  /*2d10*/  @!P5 STG.E.U8 desc[UR36][R160.64+0x29], R109 ;  /* 0x0000296da000d986 */ /* 0x0001e2000c101124 */
[----:B------:R-:W-:Y:S05]  /*2d20*/  @P2 BRA `(.L_x_79) ;  /* 0x00000000000c2947 */ /* 0x000fea0003800000 */
[----:B--2---:R-:W3:Y:S02]  /*2d30*/  LDG.E.U8 R157, desc[UR36][R166.64+0x28] ;  /* 0x00002824a69d7981 */ /* 0x004ee4000c1e1100 */
[----:B---3--:R-:W-:-:S05]  /*2d40*/  PRMT R89, R157, 0x8880, RZ ;  /* 0x000088809d597816 */ /* 0x008fca00000000ff */
[----:B------:R-:W-:-:S07]  /*2d50*/  IMAD R22, R89, R156, RZ ;  /* 0x0000009c59167224 */ /* 0x000fce00078e02ff */
.L_x_79:
[----:B------:R-:W-:Y:S05]  /*2d60*/  BSYNC B1 ;  /* 0x0000000000017941 */ /* 0x000fea0003800000 */
.L_x_78:
        /* <DEDUP_REMOVED lines=11> */
.L_x_81:
[----:B------:R-:W-:Y:S05]  /*2e20*/  BSYNC B1 ;  /* 0x0000000000017941 */ /* 0x000fea0003800000 */
.L_x_80:
[----:B------:R-:W-:Y:S01]  /*2e30*/  @!P4 IMAD R111, R111, R155, R22 ;  /* 0x0000009b6f6fc224 */ /* 0x000fe200078e0216 */
[----:B------:R-:W-:Y:S04]  /*2e40*/  BSSY B1, `(.L_x_82) ;  /* 0x0000006000017945 */ /* 0x000fe80003800000 */
[----:B------:R0:W-:Y:S01]  /*2e50*/  @!P4 STG.E.U8 desc[UR36][R8.64+0x29], R111 ;  /* 0x0000296f0800c986 */ /* 0x0001e2000c101124 */
[----:B------:R-:W-:Y:S05]  /*2e60*/  @P3 BRA `(.L_x_83) ;  /* 0x00000000000c3947 */ /* 0x000fea0003800000 */
[----:B--2---:R-:W3:Y:S02]  /*2e70*/  LDG.E.U8 R157, desc[UR36][R162.64+0x30] ;  /* 0x00003024a29d7981 */ /* 0x004ee4000c1e1100 */
[----:B---3--:R-:W-:-:S05]  /*2e80*/  PRMT R89, R157, 0x8880, RZ ;  /* 0x000088809d597816 */ /* 0x008fca00000000ff */
[----:B------:R-:W-:-:S07]  /*2e90*/  IMAD R22, R89, R156, RZ ;  /* 0x0000009c59167224 */ /* 0x000fce00078e02ff */
.L_x_83:
[----:B------:R-:W-:Y:S05]  /*2ea0*/  BSYNC B1 ;  /* 0x0000000000017941 */ /* 0x000fea0003800000 */
.L_x_82:
[----:B---3--:R-:W-:Y:S01]  /*2eb0*/  @!P3 IMAD R89, R112, R155, R22 ;  /* 0x0000009b7059b224 */ /* 0x008fe200078e0216 */
[----:B------:R-:W-:Y:S04]  /*2ec0*/  BSSY B1, `(.L_x_84) ;  /* 0x0000006000017945 */ /* 0x000fe80003800000 */
[----:B------:R3:W-:Y:S01]  /*2ed0*/  @!P3 STG.E.U8 desc[UR36][R160.64+0x30], R89 ;  /* 0x00003059a000b986 */ /* 0x0007e2000c101124 */
[----:B------:R-:W-:Y:S05]  /*2ee0*/  @P5 BRA `(.L_x_85) ;  /* 0x00000000000c5947 */ /* 0x000fea0003800000 */
[----:B--2---:R-:W3:Y:S02]  /*2ef0*/  LDG.E.U8 R157, desc[UR36][R162.64+0x31] ;  /* 0x00003124a29d7981 */ /* 0x004ee4000c1e1100 */
[----:B---3--:R-:W-:-:S05]  /*2f00*/  PRMT R89, R157, 0x8880, RZ ;  /* 0x000088809d597816 */ /* 0x008fca00000000ff */
[----:B------:R-:W-:-:S07]  /*2f10*/  IMAD R22, R89, R156, RZ ;  /* 0x0000009c59167224 */ /* 0x000fce00078e02ff */
.L_x_85:
[----:B------:R-:W-:Y:S05]  /*2f20*/  BSYNC B1 ;  /* 0x0000000000017941 */ /* 0x000fea0003800000 */
.L_x_84:
[----:B------:R-:W-:Y:S01]  /*2f30*/  @!P5 IMAD R113, R113, R155, R22 ;  /* 0x0000009b7171d224 */ /* 0x000fe200078e0216 */
[----:B------:R-:W-:Y:S04]  /*2f40*/  BSSY B1, `(.L_x_86) ;  /* 0x0000006000017945 */ /* 0x000fe80003800000 */
[----:B------:R0:W-:Y:S01]  /*2f50*/  @!P5 STG.E.U8 desc[UR36][R160.64+0x31], R113 ;  /* 0x00003171a000d986 */ /* 0x0001e2000c101124 */
[----:B------:R-:W-:Y:S05]  /*2f60*/  @P2 BRA `(.L_x_87) ;  /* 0x00000000000c2947 */ /* 0x000fea0003800000 */
[----:B--2---:R-:W3:Y:S02]  /*2f70*/  LDG.E.U8 R157, desc[UR36][R166.64+0x30] ;  /* 0x00003024a69d7981 */ /* 0x004ee4000c1e1100 */
[----:B---3--:R-:W-:-:S05]  /*2f80*/  PRMT R89, R157, 0x8880, RZ ;  /* 0x000088809d597816 */ /* 0x008fca00000000ff */
[----:B------:R-:W-:-:S07]  /*2f90*/  IMAD R22, R89, R156, RZ ;  /* 0x0000009c59167224 */ /* 0x000fce00078e02ff */
.L_x_87:
[----:B------:R-:W-:Y:S05]  /*2fa0*/  BSYNC B1 ;  /* 0x0000000000017941 */ /* 0x000fea0003800000 */
.L_x_86:
        /* <DEDUP_REMOVED lines=11> */
.L_x_89:
[----:B------:R-:W-:Y:S05]  /*3060*/  BSYNC B1 ;  /* 0x0000000000017941 */ /* 0x000fea0003800000 */
.L_x_88:
[----:B------:R-:W-:Y:S01]  /*3070*/  @!P4 IMAD R115, R115, R155, R22 ;  /* 0x0000009b7373c224 */ /* 0x000fe200078e0216 */
[----:B------:R-:W-:Y:S04]  /*3080*/  BSSY B1, `(.L_x_90) ;  /* 0x0000006000017945 */ /* 0x000fe80003800000 */
[----:B------:R0:W-:Y:S01]  /*3090*/  @!P4 STG.E.U8 desc[UR36][R8.64+0x31], R115 ;  /* 0x000031730800c986 */ /* 0x0001e2000c101124 */
[----:B------:R-:W-:Y:S05]  /*30a0*/  @P3 BRA `(.L_x_91) ;  /* 0x00000000000c3947 */ /* 0x000fea0003800000 */
[----:B--2---:R-:W3:Y:S02]  /*30b0*/  LDG.E.U8 R157, desc[UR36][R162.64+0x38] ;  /* 0x00003824a29d7981 */ /* 0x004ee4000c1e1100 */
[----:B---3--:R-:W-:-:S05]  /*30c0*/  PRMT R89, R157, 0x8880, RZ ;  /* 0x000088809d597816 */ /* 0x008fca00000000ff */
[----:B------:R-:W-:-:S07]  /*30d0*/  IMAD R22, R89, R156, RZ ;  /* 0x0000009c59167224 */ /* 0x000fce00078e02ff */
.L_x_91:
[----:B------:R-:W-:Y:S05]  /*30e0*/  BSYNC B1 ;  /* 0x0000000000017941 */ /* 0x000fea0003800000 */
.L_x_90:
[----:B---3--:R-:W-:Y:S01]  /*30f0*/  @!P3 IMAD R89, R116, R155, R22 ;  /* 0x0000009b7459b224 */ /* 0x008fe200078e0216 */
[----:B------:R-:W-:Y:S04]  /*3100*/  BSSY B1, `(.L_x_92) ;  /* 0x0000006000017945 */ /* 0x000fe80003800000 */
[----:B------:R3:W-:Y:S01]  /*3110*/  @!P3 STG.E.U8 desc[UR36][R160.64+0x38], R89 ;  /* 0x00003859a000b986 */ /* 0x0007e2000c101124 */
[----:B------:R-:W-:Y:S05]  /*3120*/  @P5 BRA `(.L_x_93) ;  /* 0x00000000000c5947 */ /* 0x000fea0003800000 */
[----:B--2---:R-:W3:Y:S02]  /*3130*/  LDG.E.U8 R157, desc[UR36][R162.64+0x39] ;  /* 0x00003924a29d7981 */ /* 0x004ee4000c1e1100 */
[----:B---3--:R-:W-:-:S05]  /*3140*/  PRMT R89, R157, 0x8880, RZ ;  /* 0x000088809d597816 */ /* 0x008fca00000000ff */
[----:B------:R-:W-:-:S07]  /*3150*/  IMAD R22, R89, R156, RZ ;  /* 0x0000009c59167224 */ /* 0x000fce00078e02ff */
.L_x_93:
[----:B------:R-:W-:Y:S05]  /*3160*/  BSYNC B1 ;  /* 0x0000000000017941 */ /* 0x000fea0003800000 */
.L_x_92:
[----:B------:R-:W-:Y:S01]  /*3170*/  @!P5 IMAD R117, R117, R155, R22 ;  /* 0x0000009b7575d224 */ /* 0x000fe200078e0216 */
[----:B------:R-:W-:Y:S04]  /*3180*/  BSSY B1, `(.L_x_94) ;  /* 0x0000006000017945 */ /* 0x000fe80003800000 */
[----:B------:R0:W-:Y:S01]  /*3190*/  @!P5 STG.E.U8 desc[UR36][R160.64+0x39], R117 ;  /* 0x00003975a000d986 */ /* 0x0001e2000c101124 */
[----:B------:R-:W-:Y:S05]  /*31a0*/  @P2 BRA `(.L_x_95) ;  /* 0x00000000000c2947 */ /* 0x000fea0003800000 */
[----:B--2---:R-:W3:Y:S02]  /*31b0*/  LDG.E.U8 R157, desc[UR36][R166.64+0x38] ;  /* 0x00003824a69d7981 */ /* 0x004ee4000c1e1100 */
[----:B---3--:R-:W-:-:S05]  /*31c0*/  PRMT R89, R157, 0x8880, RZ ;  /* 0x000088809d597816 */ /* 0x008fca00000000ff */
[----:B------:R-:W-:-:S07]  /*31d0*/  IMAD R22, R89, R156, RZ ;  /* 0x0000009c59167224 */ /* 0x000fce00078e02ff */
.L_x_95:
[----:B------:R-:W-:Y:S05]  /*31e0*/  BSYNC B1 ;  /* 0x0000000000017941 */ /* 0x000fea0003800000 */
.L_x_94:
        /* <DEDUP_REMOVED lines=11> */
.L_x_97:
[----:B------:R-:W-:Y:S05]  /*32a0*/  BSYNC B1 ;  /* 0x0000000000017941 */ /* 0x000fea0003800000 */
.L_x_96:
[----:B------:R-:W-:Y:S01]  /*32b0*/  @!P4 IMAD R119, R119, R155, R22 ;  /* 0x0000009b7777c224 */ /* 0x000fe200078e0216 */
[----:B------:R-:W-:Y:S04]  /*32c0*/  BSSY B1, `(.L_x_98) ;  /* 0x0000006000017945 */ /* 0x000fe80003800000 */
[----:B------:R0:W-:Y:S01]  /*32d0*/  @!P4 STG.E.U8 desc[UR36][R8.64+0x39], R119 ;  /* 0x000039770800c986 */ /* 0x0001e2000c101124 */
[----:B------:R-:W-:Y:S05]  /*32e0*/  @P3 BRA `(.L_x_99) ;  /* 0x00000000000c3947 */ /* 0x000fea0003800000 */
[----:B--2---:R-:W3:Y:S02]  /*32f0*/  LDG.E.U8 R157, desc[UR36][R162.64+0x40] ;  /* 0x00004024a29d7981 */ /* 0x004ee4000c1e1100 */
[----:B---3--:R-:W-:-:S05]  /*3300*/  PRMT R89, R157, 0x8880, RZ ;  /* 0x000088809d597816 */ /* 0x008fca00000000ff */
[----:B------:R-:W-:-:S07]  /*3310*/  IMAD R22, R89, R156, RZ ;  /* 0x0000009c59167224 */ /* 0x000fce00078e02ff */
.L_x_99:
[----:B------:R-:W-:Y:S05]  /*3320*/  BSYNC B1 ;  /* 0x0000000000017941 */ /* 0x000fea0003800000 */
.L_x_98:
[----:B---3--:R-:W-:Y:S01]  /*3330*/  @!P3 IMAD R89, R120, R155, R22 ;  /* 0x0000009b7859b224 */ /* 0x008fe200078e0216 */
[----:B------:R-:W-:Y:S04]  /*3340*/  BSSY B1, `(.L_x_100) ;  /* 0x0000006000017945 */ /* 0x000fe80003800000 */
[----:B------:R3:W-:Y:S01]  /*3350*/  @!P3 STG.E.U8 desc[UR36][R160.64+0x40], R89 ;  /* 0x00004059a000b986 */ /* 0x0007e2000c101124 */
[----:B------:R-:W-:Y:S05]  /*3360*/  @P5 BRA `(.L_x_101) ;  /* 0x00000000000c5947 */ /* 0x000fea0003800000 */
[----:B--2---:R-:W3:Y:S02]  /*3370*/  LDG.E.U8 R157, desc[UR36][R162.64+0x41] ;  /* 0x00004124a29d7981 */ /* 0x004ee4000c1e1100 */
[----:B---3--:R-:W-:-:S05]  /*3380*/  PRMT R89, R157, 0x8880, RZ ;  /* 0x000088809d597816 */ /* 0x008fca00000000ff */
[----:B------:R-:W-:-:S07]  /*3390*/  IMAD R22, R89, R156, RZ ;  /* 0x0000009c59167224 */ /* 0x000fce00078e02ff */
.L_x_101:
[----:B------:R-:W-:Y:S05]  /*33a0*/  BSYNC B1 ;  /* 0x0000000000017941 */ /* 0x000fea0003800000 */
.L_x_100:
[----:B------:R-:W-:Y:S01]  /*33b0*/  @!P5 IMAD R121, R121, R155, R22 ;  /* 0x0000009b7979d224 */ /* 0x000fe200078e0216 */
[----:B------:R-:W-:Y:S04]  /*33c0*/  BSSY B1, `(.L_x_102) ;  /* 0x0000006000017945 */ /* 0x000fe80003800000 */
[----:B------:R0:W-:Y:S01]  /*33d0*/  @!P5 STG.E.U8 desc[UR36][R160.64+0x41], R121 ;  /* 0x00004179a000d986 */ /* 0x0001e2000c101124 */
[----:B------:R-:W-:Y:S05]  /*33e0*/  @P2 BRA `(.L_x_103) ;  /* 0x00000000000c2947 */ /* 0x000fea0003800000 */
[----:B--2---:R-:W3:Y:S02]  /*33f0*/  LDG.E.U8 R157, desc[UR36][R166.64+0x40] ;  /* 0x00004024a69d7981 */ /* 0x004ee4000c1e1100 */
[----:B---3--:R-:W-:-:S05]  /*3400*/  PRMT R89, R157, 0x8880, RZ ;  /* 0x000088809d597816 */ /* 0x008fca00000000ff */
[----:B------:R-:W-:-:S07]  /*3410*/  IMAD R22, R89, R156, RZ ;  /* 0x0000009c59167224 */ /* 0x000fce00078e02ff */
.L_x_103:
[----:B------:R-:W-:Y:S05]  /*3420*/  BSYNC B1 ;  /* 0x0000000000017941 */ /* 0x000fea0003800000 */
.L_x_102:
        /* <DEDUP_REMOVED lines=11> */
.L_x_105:
[----:B------:R-:W-:Y:S05]  /*34e0*/  BSYNC B1 ;  /* 0x0000000000017941 */ /* 0x000fea0003800000 */
.L_x_104:
[----:B------:R-:W-:Y:S01]  /*34f0*/  @!P4 IMAD R123, R123, R155, R22 ;  /* 0x0000009b7b7bc224 */ /* 0x000fe200078e0216 */
[----:B------:R-:W-:Y:S04]  /*3500*/  BSSY B1, `(.L_x_106) ;  /* 0x0000006000017945 */ /* 0x000fe80003800000 */
[----:B------:R0:W-:Y:S01]  /*3510*/  @!P4 STG.E.U8 desc[UR36][R8.64+0x41], R123 ;  /* 0x0000417b0800c986 */ /* 0x0001e2000c101124 */
[----:B------:R-:W-:Y:S05]  /*3520*/  @P3 BRA `(.L_x_107) ;  /* 0x00000000000c3947 */ /* 0x000fea0003800000 */
[----:B--2---:R-:W3:Y:S02]  /*3530*/  LDG.E.U8 R157, desc[UR36][R162.64+0x48] ;  /* 0x00004824a29d7981 */ /* 0x004ee4000c1e1100 */
[----:B---3--:R-:W-:-:S05]  /*3540*/  PRMT R89, R157, 0x8880, RZ ;  /* 0x000088809d597816 */ /* 0x008fca00000000ff */
[----:B------:R-:W-:-:S07]  /*3550*/  IMAD R22, R89, R156, RZ ;  /* 0x0000009c59167224 */ /* 0x000fce00078e02ff */
.L_x_107:
[----:B------:R-:W-:Y:S05]  /*3560*/  BSYNC B1 ;  /* 0x0000000000017941 */ /* 0x000fea0003800000 */
.L_x_106:
[----:B---3--:R-:W-:Y:S01]  /*3570*/  @!P3 IMAD R89, R124, R155, R22 ;  /* 0x0000009b7c59b224 */ /* 0x008fe200078e0216 */
[----:B------:R-:W-:Y:S04]  /*3580*/  BSSY B1, `(.L_x_108) ;  /* 0x0000006000017945 */ /* 0x000fe80003800000 */
[----:B------:R3:W-:Y:S01]  /*3590*/  @!P3 STG.E.U8 desc[UR36][R160.64+0x48], R89 ;  /* 0x00004859a000b986 */ /* 0x0007e2000c101124 */
[----:B------:R-:W-:Y:S05]  /*35a0*/  @P5 BRA `(.L_x_109) ;  /* 0x00000000000c5947 */ /* 0x000fea0003800000 */
[----:B--2---:R-:W3:Y:S02]  /*35b0*/  LDG.E.U8 R157, desc[UR36][R162.64+0x49] ;  /* 0x00004924a29d7981 */ /* 0x004ee4000c1e1100 */
[----:B---3--:R-:W-:-:S05]  /*35c0*/  PRMT R89, R157, 0x8880, RZ ;  /* 0x000088809d597816 */ /* 0x008fca00000000ff */
[----:B------:R-:W-:-:S07]  /*35d0*/  IMAD R22, R89, R156, RZ ;  /* 0x0000009c59167224 */ /* 0x000fce00078e02ff */
.L_x_109:
[----:B------:R-:W-:Y:S05]  /*35e0*/  BSYNC B1 ;  /* 0x0000000000017941 */ /* 0x000fea0003800000 */
.L_x_108:
[----:B------:R-:W-:Y:S01]  /*35f0*/  @!P5 IMAD R125, R125, R155, R22 ;  /* 0x0000009b7d7dd224 */ /* 0x000fe200078e0216 */
[----:B------:R-:W-:Y:S04]  /*3600*/  BSSY B1, `(.L_x_110) ;  /* 0x0000006000017945 */ /* 0x000fe80003800000 */
[----:B------:R0:W-:Y:S01]  /*3610*/  @!P5 STG.E.U8 desc[UR36][R160.64+0x49], R125 ;  /* 0x0000497da000d986 */ /* 0x0001e2000c101124 */
[----:B------:R-:W-:Y:S05]  /*3620*/  @P2 BRA `(.L_x_111) ;  /* 0x00000000000c2947 */ /* 0x000fea0003800000 */
[----:B--2---:R-:W3:Y:S02]  /*3630*/  LDG.E.U8 R157, desc[UR36][R166.64+0x48] ;  /* 0x00004824a69d7981 */ /* 0x004ee4000c1e1100 */
[----:B---3--:R-:W-:-:S05]  /*3640*/  PRMT R89, R157, 0x8880, RZ ;  /* 0x000088809d597816 */ /* 0x008fca00000000ff */
[----:B------:R-:W-:-:S07]  /*3650*/  IMAD R22, R89, R156, RZ ;  /* 0x0000009c59167224 */ /* 0x000fce00078e02ff */
.L_x_111:
[----:B------:R-:W-:Y:S05]  /*3660*/  BSYNC B1 ;  /* 0x0000000000017941 */ /* 0x000fea0003800000 */
.L_x_110:
        /* <DEDUP_REMOVED lines=11> */
.L_x_113:
[----:B------:R-:W-:Y:S05]  /*3720*/  BSYNC B1 ;  /* 0x0000000000017941 */ /* 0x000fea0003800000 */
.L_x_112:
[----:B------:R-:W-:Y:S01]  /*3730*/  @!P4 IMAD R127, R127, R155, R22 ;  /* 0x0000009b7f7fc224 */ /* 0x000fe200078e0216 */
[----:B------:R-:W-:Y:S04]  /*3740*/  BSSY B1, `(.L_x_114) ;  /* 0x0000006000017945 */ /* 0x000fe80003800000 */
[----:B------:R0:W-:Y:S01]  /*3750*/  @!P4 STG.E.U8 desc[UR36][R8.64+0x49], R127 ;  /* 0x0000497f0800c986 */ /* 0x0001e2000c101124 */
[----:B------:R-:W-:Y:S05]  /*3760*/  @P3 BRA `(.L_x_115) ;  /* 0x00000000000c3947 */ /* 0x000fea0003800000 */
[----:B--2---:R-:W3:Y:S02]  /*3770*/  LDG.E.U8 R157, desc[UR36][R162.64+0x50] ;  /* 0x00005024a29d7981 */ /* 0x004ee4000c1e1100 */
[----:B---3--:R-:W-:-:S05]  /*3780*/  PRMT R89, R157, 0x8880, RZ ;  /* 0x000088809d597816 */ /* 0x008fca00000000ff */
[----:B------:R-:W-:-:S07]  /*3790*/  IMAD R22, R89, R156, RZ ;  /* 0x0000009c59167224 */ /* 0x000fce00078e02ff */
.L_x_115:
[----:B------:R-:W-:Y:S05]  /*37a0*/  BSYNC B1 ;  /* 0x0000000000017941 */ /* 0x000fea0003800000 */
.L_x_114:
[----:B---3--:R-:W-:Y:S01]  /*37b0*/  @!P3 IMAD R89, R128, R155, R22 ;  /* 0x0000009b8059b224 */ /* 0x008fe200078e0216 */
[----:B------:R-:W-:Y:S04]  /*37c0*/  BSSY B1, `(.L_x_116) ;  /* 0x0000006000017945 */ /* 0x000fe80003800000 */
[----:B------:R3:W-:Y:S01]  /*37d0*/  @!P3 STG.E.U8 desc[UR36][R160.64+0x50], R89 ;  /* 0x00005059a000b986 */ /* 0x0007e2000c101124 */
[----:B------:R-:W-:Y:S05]  /*37e0*/  @P5 BRA `(.L_x_117) ;  /* 0x00000000000c5947 */ /* 0x000fea0003800000 */
[----:B--2---:R-:W3:Y:S02]  /*37f0*/  LDG.E.U8 R157, desc[UR36][R162.64+0x51] ;  /* 0x00005124a29d7981 */ /* 0x004ee4000c1e1100 */
[----:B---3--:R-:W-:-:S05]  /*3800*/  PRMT R89, R157, 0x8880, RZ ;  /* 0x000088809d597816 */ /* 0x008fca00000000ff */
[----:B------:R-:W-:-:S07]  /*3810*/  IMAD R22, R89, R156, RZ ;  /* 0x0000009c59167224 */ /* 0x000fce00078e02ff */
.L_x_117:
[----:B------:R-:W-:Y:S05]  /*3820*/  BSYNC B1 ;  /* 0x0000000000017941 */ /* 0x000fea0003800000 */
.L_x_116:
[----:B------:R-:W-:Y:S01]  /*3830*/  @!P5 IMAD R129, R129, R155, R22 ;  /* 0x0000009b8181d224 */ /* 0x000fe200078e0216 */
[----:B------:R-:W-:Y:S04]  /*3840*/  BSSY B1, `(.L_x_118) ;  /* 0x0000006000017945 */ /* 0x000fe80003800000 */
[----:B------:R0:W-:Y:S01]  /*3850*/  @!P5 STG.E.U8 desc[UR36][R160.64+0x51], R129 ;  /* 0x00005181a000d986 */ /* 0x0001e2000c101124 */
[----:B------:R-:W-:Y:S05]  /*3860*/  @P2 BRA `(.L_x_119) ;  /* 0x00000000000c2947 */ /* 0x000fea0003800000 */
[----:B--2---:R-:W3:Y:S02]  /*3870*/  LDG.E.U8 R157, desc[UR36][R166.64+0x50] ;  /* 0x00005024a69d7981 */ /* 0x004ee4000c1e1100 */
[----:B---3--:R-:W-:-:S05]  /*3880*/  PRMT R89, R157, 0x8880, RZ ;  /* 0x000088809d597816 */ /* 0x008fca00000000ff */
[----:B------:R-:W-:-:S07]  /*3890*/  IMAD R22, R89, R156, RZ ;  /* 0x0000009c59167224 */ /* 0x000fce00078e02ff */
.L_x_119:
[----:B------:R-:W-:Y:S05]  /*38a0*/  BSYNC B1 ;  /* 0x0000000000017941 */ /* 0x000fea0003800000 */
.L_x_118:
        /* <DEDUP_REMOVED lines=11> */
.L_x_121:
[----:B------:R-:W-:Y:S05]  /*3960*/  BSYNC B1 ;  /* 0x0000000000017941 */ /* 0x000fea0003800000 */
.L_x_120:
[----:B------:R-:W-:Y:S01]  /*3970*/  @!P4 IMAD R131, R131, R155, R22 ;  /* 0x0000009b8383c224 */ /* 0x000fe200078e0216 */
[----:B------:R-:W-:Y:S04]  /*3980*/  BSSY B1, `(.L_x_122) ;  /* 0x0000006000017945 */ /* 0x000fe80003800000 */
[----:B------:R0:W-:Y:S01]  /*3990*/  @!P4 STG.E.U8 desc[UR36][R8.64+0x51], R131 ;  /* 0x000051830800c986 */ /* 0x0001e2000c101124 */
[----:B------:R-:W-:Y:S05]  /*39a0*/  @P3 BRA `(.L_x_123) ;  /* 0x00000000000c3947 */ /* 0x000fea0003800000 */
[----:B--2---:R-:W3:Y:S02]  /*39b0*/  LDG.E.U8 R157, desc[UR36][R162.64+0x58] ;  /* 0x00005824a29d7981 */ /* 0x004ee4000c1e1100 */
[----:B---3--:R-:W-:-:S05]  /*39c0*/  PRMT R89, R157, 0x8880, RZ ;  /* 0x000088809d597816 */ /* 0x008fca00000000ff */
[----:B------:R-:W-:-:S07]  /*39d0*/  IMAD R22, R89, R156, RZ ;  /* 0x0000009c59167224 */ /* 0x000fce00078e02ff */
.L_x_123:
[----:B------:R-:W-:Y:S05]  /*39e0*/  BSYNC B1 ;  /* 0x0000000000017941 */ /* 0x000fea0003800000 */
.L_x_122:
[----:B---3--:R-:W-:Y:S01]  /*39f0*/  @!P3 IMAD R89, R132, R155, R22 ;  /* 0x0000009b8459b224 */ /* 0x008fe200078e0216 */
[----:B------:R-:W-:Y:S04]  /*3a00*/  BSSY B1, `(.L_x_124) ;  /* 0x0000006000017945 */ /* 0x000fe80003800000 */
[----:B------:R3:W-:Y:S01]  /*3a10*/  @!P3 STG.E.U8 desc[UR36][R160.64+0x58], R89 ;  /* 0x00005859a000b986 */ /* 0x0007e2000c101124 */
[----:B------:R-:W-:Y:S05]  /*3a20*/  @P5 BRA `(.L_x_125) ;  /* 0x00000000000c5947 */ /* 0x000fea0003800000 */
[----:B--2---:R-:W3:Y:S02]  /*3a30*/  LDG.E.U8 R157, desc[UR36][R162.64+0x59] ;  /* 0x00005924a29d7981 */ /* 0x004ee4000c1e1100 */
[----:B---3--:R-:W-:-:S05]  /*3a40*/  PRMT R89, R157, 0x8880, RZ ;  /* 0x000088809d597816 */ /* 0x008fca00000000ff */
[----:B------:R-:W-:-:S07]  /*3a50*/  IMAD R22, R89, R156, RZ ;  /* 0x0000009c59167224 */ /* 0x000fce00078e02ff */
.L_x_125:
[----:B------:R-:W-:Y:S05]  /*3a60*/  BSYNC B1 ;  /* 0x0000000000017941 */ /* 0x000fea0003800000 */
.L_x_124:
[----:B------:R-:W-:Y:S01]  /*3a70*/  @!P5 IMAD R133, R133, R155, R22 ;  /* 0x0000009b8585d224 */ /* 0x000fe200078e0216 */
[----:B------:R-:W-:Y:S04]  /*3a80*/  BSSY B1, `(.L_x_126) ;  /* 0x0000006000017945 */ /* 0x000fe80003800000 */
[----:B------:R0:W-:Y:S01]  /*3a90*/  @!P5 STG.E.U8 desc[UR36][R160.64+0x59], R133 ;  /* 0x00005985a000d986 */ /* 0x0001e2000c101124 */
[----:B------:R-:W-:Y:S05]  /*3aa0*/  @P2 BRA `(.L_x_127) ;  /* 0x00000000000c2947 */ /* 0x000fea0003800000 */
[----:B--2---:R-:W3:Y:S02]  /*3ab0*/  LDG.E.U8 R157, desc[UR36][R166.64+0x58] ;  /* 0x00005824a69d7981 */ /* 0x004ee4000c1e1100 */
[----:B---3--:R-:W-:-:S05]  /*3ac0*/  PRMT R89, R157, 0x8880, RZ ;  /* 0x000088809d597816 */ /* 0x008fca00000000ff */
[----:B------:R-:W-:-:S07]  /*3ad0*/  IMAD R22, R89, R156, RZ ;  /* 0x0000009c59167224 */ /* 0x000fce00078e02ff */
.L_x_127:
[----:B------:R-:W-:Y:S05]  /*3ae0*/  BSYNC B1 ;  /* 0x0000000000017941 */ /* 0x000fea0003800000 */
.L_x_126:
        /* <DEDUP_REMOVED lines=11> */
.L_x_129:
[----:B------:R-:W-:Y:S05]  /*3ba0*/  BSYNC B1 ;  /* 0x0000000000017941 */ /* 0x000fea0003800000 */
.L_x_128:
[----:B------:R-:W-:Y:S01]  /*3bb0*/  @!P4 IMAD R135, R135, R155, R22 ;  /* 0x0000009b8787c224 */ /* 0x000fe200078e0216 */
[----:B------:R-:W-:Y:S04]  /*3bc0*/  BSSY B1, `(.L_x_130) ;  /* 0x0000006000017945 */ /* 0x000fe80003800000 */
[----:B------:R0:W-:Y:S01]  /*3bd0*/  @!P4 STG.E.U8 desc[UR36][R8.64+0x59], R135 ;  /* 0x000059870800c986 */ /* 0x0001e2000c101124 */
[----:B------:R-:W-:Y:S05]  /*3be0*/  @P3 BRA `(.L_x_131) ;  /* 0x00000000000c3947 */ /* 0x000fea0003800000 */
[----:B--2---:R-:W3:Y:S02]  /*3bf0*/  LDG.E.U8 R157, desc[UR36][R162.64+0x60] ;  /* 0x00006024a29d7981 */ /* 0x004ee4000c1e1100 */
[----:B---3--:R-:W-:-:S05]  /*3c00*/  PRMT R89, R157, 0x8880, RZ ;  /* 0x000088809d597816 */ /* 0x008fca00000000ff */
[----:B------:R-:W-:-:S07]  /*3c10*/  IMAD R22, R89, R156, RZ ;  /* 0x0000009c59167224 */ /* 0x000fce00078e02ff */
.L_x_131:
[----:B------:R-:W-:Y:S05]  /*3c20*/  BSYNC B1 ;  /* 0x0000000000017941 */ /* 0x000fea0003800000 */
.L_x_130:
[----:B---3--:R-:W-:Y:S01]  /*3c30*/  @!P3 IMAD R89, R136, R155, R22 ;  /* 0x0000009b8859b224 */ /* 0x008fe200078e0216 */
[----:B------:R-:W-:Y:S04]  /*3c40*/  BSSY B1, `(.L_x_132) ;  /* 0x0000006000017945 */ /* 0x000fe80003800000 */
[----:B------:R3:W-:Y:S01]  /*3c50*/  @!P3 STG.E.U8 desc[UR36][R160.64+0x60], R89 ;  /* 0x00006059a000b986 */ /* 0x0007e2000c101124 */
[----:B------:R-:W-:Y:S05]  /*3c60*/  @P5 BRA `(.L_x_133) ;  /* 0x00000000000c5947 */ /* 0x000fea0003800000 */
[----:B--2---:R-:W3:Y:S02]  /*3c70*/  LDG.E.U8 R157, desc[UR36][R162.64+0x61] ;  /* 0x00006124a29d7981 */ /* 0x004ee4000c1e1100 */
[----:B---3--:R-:W-:-:S05]  /*3c80*/  PRMT R89, R157, 0x8880, RZ ;  /* 0x000088809d597816 */ /* 0x008fca00000000ff */
[----:B------:R-:W-:-:S07]  /*3c90*/  IMAD R22, R89, R156, RZ ;  /* 0x0000009c59167224 */ /* 0x000fce00078e02ff */
.L_x_133:
[----:B------:R-:W-:Y:S05]  /*3ca0*/  BSYNC B1 ;  /* 0x0000000000017941 */ /* 0x000fea0003800000 */
.L_x_132:
[----:B------:R-:W-:Y:S01]  /*3cb0*/  @!P5 IMAD R137, R137, R155, R22 ;  /* 0x0000009b8989d224 */ /* 0x000fe200078e0216 */
[----:B------:R-:W-:Y:S04]  /*3cc0*/  BSSY B1, `(.L_x_134) ;  /* 0x0000006000017945 */ /* 0x000fe80003800000 */
[----:B------:R0:W-:Y:S01]  /*3cd0*/  @!P5 STG.E.U8 desc[UR36][R160.64+0x61], R137 ;  /* 0x00006189a000d986 */ /* 0x0001e2000c101124 */
[----:B------:R-:W-:Y:S05]  /*3ce0*/  @P2 BRA `(.L_x_135) ;  /* 0x00000000000c2947 */ /* 0x000fea0003800000 */
[----:B--2---:R-:W3:Y:S02]  /*3cf0*/  LDG.E.U8 R157, desc[UR36][R166.64+0x60] ;  /* 0x00006024a69d7981 */ /* 0x004ee4000c1e1100 */
[----:B---3--:R-:W-:-:S05]  /*3d00*/  PRMT R89, R157, 0x8880, RZ ;  /* 0x000088809d597816 */ /* 0x008fca00000000ff */
[----:B------:R-:W-:-:S07]  /*3d10*/  IMAD R22, R89, R156, RZ ;  /* 0x0000009c59167224 */ /* 0x000fce00078e02ff */
.L_x_135:
[----:B------:R-:W-:Y:S05]  /*3d20*/  BSYNC B1 ;  /* 0x0000000000017941 */ /* 0x000fea0003800000 */
.L_x_134:
        /* <DEDUP_REMOVED lines=11> */
.L_x_137:
[----:B------:R-:W-:Y:S05]  /*3de0*/  BSYNC B1 ;  /* 0x0000000000017941 */ /* 0x000fea0003800000 */
.L_x_136:
[----:B------:R-:W-:Y:S01]  /*3df0*/  @!P4 IMAD R139, R139, R155, R22 ;  /* 0x0000009b8b8bc224 */ /* 0x000fe200078e0216 */
[----:B------:R-:W-:Y:S04]  /*3e00*/  BSSY B1, `(.L_x_138) ;  /* 0x0000006000017945 */ /* 0x000fe80003800000 */
[----:B------:R0:W-:Y:S01]  /*3e10*/  @!P4 STG.E.U8 desc[UR36][R8.64+0x61], R139 ;  /* 0x0000618b0800c986 */ /* 0x0001e2000c101124 */
[----:B------:R-:W-:Y:S05]  /*3e20*/  @P3 BRA `(.L_x_139) ;  /* 0x00000000000c3947 */ /* 0x000fea0003800000 */
[----:B--2---:R-:W3:Y:S02]  /*3e30*/  LDG.E.U8 R157, desc[UR36][R162.64+0x68] ;  /* 0x00006824a29d7981 */ /* 0x004ee4000c1e1100 */
[----:B---3--:R-:W-:-:S05]  /*3e40*/  PRMT R89, R157, 0x8880, RZ ;  /* 0x000088809d597816 */ /* 0x008fca00000000ff */
[----:B------:R-:W-:-:S07]  /*3e50*/  IMAD R22, R89, R156, RZ ;  /* 0x0000009c59167224 */ /* 0x000fce00078e02ff */
.L_x_139:
[----:B------:R-:W-:Y:S05]  /*3e60*/  BSYNC B1 ;  /* 0x0000000000017941 */ /* 0x000fea0003800000 */
.L_x_138:
[----:B---3--:R-:W-:Y:S01]  /*3e70*/  @!P3 IMAD R89, R140, R155, R22 ;  /* 0x0000009b8c59b224 */ /* 0x008fe200078e0216 */
[----:B------:R-:W-:Y:S04]  /*3e80*/  BSSY B1, `(.L_x_140) ;  /* 0x0000006000017945 */ /* 0x000fe80003800000 */
[----:B------:R3:W-:Y:S01]  /*3e90*/  @!P3 STG.E.U8 desc[UR36][R160.64+0x68], R89 ;  /* 0x00006859a000b986 */ /* 0x0007e2000c101124 */
[----:B------:R-:W-:Y:S05]  /*3ea0*/  @P5 BRA `(.L_x_141) ;  /* 0x00000000000c5947 */ /* 0x000fea0003800000 */
[----:B--2---:R-:W3:Y:S02]  /*3eb0*/  LDG.E.U8 R157, desc[UR36][R162.64+0x69] ;  /* 0x00006924a29d7981 */ /* 0x004ee4000c1e1100 */
[----:B---3--:R-:W-:-:S05]  /*3ec0*/  PRMT R89, R157, 0x8880, RZ ;  /* 0x000088809d597816 */ /* 0x008fca00000000ff */
[----:B------:R-:W-:-:S07]  /*3ed0*/  IMAD R22, R89, R156, RZ ;  /* 0x0000009c59167224 */ /* 0x000fce00078e02ff */
.L_x_141:
[----:B------:R-:W-:Y:S05]  /*3ee0*/  BSYNC B1 ;  /* 0x0000000000017941 */ /* 0x000fea0003800000 */
.L_x_140:
[----:B------:R-:W-:Y:S01]  /*3ef0*/  @!P5 IMAD R141, R141, R155, R22 ;  /* 0x0000009b8d8dd224 */ /* 0x000fe200078e0216 */
[----:B------:R-:W-:Y:S04]  /*3f00*/  BSSY B1, `(.L_x_142) ;  /* 0x0000006000017945 */ /* 0x000fe80003800000 */
[----:B------:R0:W-:Y:S01]  /*3f10*/  @!P5 STG.E.U8 desc[UR36][R160.64+0x69], R141 ;  /* 0x0000698da000d986 */ /* 0x0001e2000c101124 */
[----:B------:R-:W-:Y:S05]  /*3f20*/  @P2 BRA `(.L_x_143) ;  /* 0x00000000000c2947 */ /* 0x000fea0003800000 */
[----:B--2---:R-:W3:Y:S02]  /*3f30*/  LDG.E.U8 R157, desc[UR36][R166.64+0x68] ;  /* 0x00006824a69d7981 */ /* 0x004ee4000c1e1100 */
[----:B---3--:R-:W-:-:S05]  /*3f40*/  PRMT R89, R157, 0x8880, RZ ;  /* 0x000088809d597816 */ /* 0x008fca00000000ff */
[----:B------:R-:W-:-:S07]  /*3f50*/  IMAD R22, R89, R156, RZ ;  /* 0x0000009c59167224 */ /* 0x000fce00078e02ff */
.L_x_143:
[----:B------:R-:W-:Y:S05]  /*3f60*/  BSYNC B1 ;  /* 0x0000000000017941 */ /* 0x000fea0003800000 */
.L_x_142:
        /* <DEDUP_REMOVED lines=11> */
.L_x_145:
[----:B------:R-:W-:Y:S05]  /*4020*/  BSYNC B1 ;  /* 0x0000000000017941 */ /* 0x000fea0003800000 */
.L_x_144:
[----:B------:R-:W-:Y:S01]  /*4030*/  @!P4 IMAD R143, R143, R155, R22 ;  /* 0x0000009b8f8fc224 */ /* 0x000fe200078e0216 */
[----:B------:R-:W-:Y:S04]  /*4040*/  BSSY B1, `(.L_x_146) ;  /* 0x0000006000017945 */ /* 0x000fe80003800000 */
[----:B------:R0:W-:Y:S01]  /*4050*/  @!P4 STG.E.U8 desc[UR36][R8.64+0x69], R143 ;  /* 0x0000698f0800c986 */ /* 0x0001e2000c101124 */
[----:B------:R-:W-:Y:S05]  /*4060*/  @P3 BRA `(.L_x_147) ;  /* 0x00000000000c3947 */ /* 0x000fea0003800000 */
[----:B--2---:R-:W3:Y:S02]  /*4070*/  LDG.E.U8 R157, desc[UR36][R162.64+0x70] ;  /* 0x00007024a29d7981 */ /* 0x004ee4000c1e1100 */
[----:B---3--:R-:W-:-:S05]  /*4080*/  PRMT R89, R157, 0x8880, RZ ;  /* 0x000088809d597816 */ /* 0x008fca00000000ff */
[----:B------:R-:W-:-:S07]  /*4090*/  IMAD R22, R89, R156, RZ ;  /* 0x0000009c59167224 */ /* 0x000fce00078e02ff */
.L_x_147:
[----:B------:R-:W-:Y:S05]  /*40a0*/  BSYNC B1 ;  /* 0x0000000000017941 */ /* 0x000fea0003800000 */
.L_x_146:
[----:B---3--:R-:W-:Y:S01]  /*40b0*/  @!P3 IMAD R89, R144, R155, R22 ;  /* 0x0000009b9059b224 */ /* 0x008fe200078e0216 */
[----:B------:R-:W-:Y:S04]  /*40c0*/  BSSY B1, `(.L_x_148) ;  /* 0x0000006000017945 */ /* 0x000fe80003800000 */
[----:B------:R3:W-:Y:S01]  /*40d0*/  @!P3 STG.E.U8 desc[UR36][R160.64+0x70], R89 ;  /* 0x00007059a000b986 */ /* 0x0007e2000c101124 */
[----:B------:R-:W-:Y:S05]  /*40e0*/  @P5 BRA `(.L_x_149) ;  /* 0x00000000000c5947 */ /* 0x000fea0003800000 */
[----:B--2---:R-:W3:Y:S02]  /*40f0*/  LDG.E.U8 R157, desc[UR36][R162.64+0x71] ;  /* 0x00007124a29d7981 */ /* 0x004ee4000c1e1100 */
[----:B---3--:R-:W-:-:S05]  /*4100*/  PRMT R89, R157, 0x8880, RZ ;  /* 0x000088809d597816 */ /* 0x008fca00000000ff */
[----:B------:R-:W-:-:S07]  /*4110*/  IMAD R22, R89, R156, RZ ;  /* 0x0000009c59167224 */ /* 0x000fce00078e02ff */
.L_x_149:
[----:B------:R-:W-:Y:S05]  /*4120*/  BSYNC B1 ;  /* 0x0000000000017941 */ /* 0x000fea0003800000 */
.L_x_148:
[----:B------:R-:W-:Y:S01]  /*4130*/  @!P5 IMAD R145, R145, R155, R22 ;  /* 0x0000009b9191d224 */ /* 0x000fe200078e0216 */
[----:B------:R-:W-:Y:S04]  /*4140*/  BSSY B1, `(.L_x_150) ;  /* 0x0000006000017945 */ /* 0x000fe80003800000 */
[----:B------:R0:W-:Y:S01]  /*4150*/  @!P5 STG.E.U8 desc[UR36][R160.64+0x71], R145 ;  /* 0x00007191a000d986 */ /* 0x0001e2000c101124 */
[----:B------:R-:W-:Y:S05]  /*4160*/  @P2 BRA `(.L_x_151) ;  /* 0x00000000000c2947 */ /* 0x000fea0003800000 */
[----:B--2---:R-:W3:Y:S02]  /*4170*/  LDG.E.U8 R157, desc[UR36][R166.64+0x70] ;  /* 0x00007024a69d7981 */ /* 0x004ee4000c1e1100 */
[----:B---3--:R-:W-:-:S05]  /*4180*/  PRMT R89, R157, 0x8880, RZ ;  /* 0x000088809d597816 */ /* 0x008fca00000000ff */
[----:B------:R-:W-:-:S07]  /*4190*/  IMAD R22, R89, R156, RZ ;  /* 0x0000009c59167224 */ /* 0x000fce00078e02ff */
.L_x_151:
[----:B------:R-:W-:Y:S05]  /*41a0*/  BSYNC B1 ;  /* 0x0000000000017941 */ /* 0x000fea0003800000 */
.L_x_150:
[C---:B------:R-:W-:Y:S01]  /*41b0*/  ISETP.LT.OR P4, PT, R3.reuse, 0x72, !P1 ;  /* 0x000000720300780c */ /* 0x040fe20004f81670 */
[----:B---3--:R-:W-:Y:S01]  /*41c0*/  @!P2 IMAD R89, R146, R155, R22 ;  /* 0x0000009b9259a224 */ /* 0x008fe200078e0216 */
[----:B------:R-:W-:Y:S01]  /*41d0*/  BSSY B1, `(.L_x_152) ;  /* 0x000000b000017945 */ /* 0x000fe20003800000 */
[----:B------:R-:W-:Y:S02]  /*41e0*/  ISETP.LT.OR P3, PT, R3, 0x79, !P0 ;  /* 0x000000790300780c */ /* 0x000fe40004761670 */
[----:B------:R-:W-:Y:S01]  /*41f0*/  IADD3 R153, P5, R153, 0x80, RZ ;  /* 0x0000008099997810 */ /* 0x000fe20007fbe0ff */
[----:B------:R3:W-:Y:S01]  /*4200*/  @!P2 STG.E.U8 desc[UR36][R8.64+0x70], R89 ;  /* 0x000070590800a986 */ /* 0x0007e2000c101124 */
[C---:B------:R-:W-:Y:S02]  /*4210*/  ISETP.LT.OR P2, PT, R3.reuse, 0x79, !P1 ;  /* 0x000000790300780c */ /* 0x040fe40004f41670 */
[C---:B------:R-:W-:Y:S02]  /*4220*/  ISETP.LT.OR P0, PT, R3.reuse, 0x7a, !P0 ;  /* 0x0000007a0300780c */ /* 0x040fe40004701670 */
[----:B------:R-:W-:-:S02]  /*4230*/  ISETP.LT.OR P1, PT, R3, 0x7a, !P1 ;  /* 0x0000007a0300780c */ /* 0x000fc40004f21670 */
[----:B------:R-:W-:Y:S11]  /*4240*/  @P4 BRA `(.L_x_153) ;  /* 0x00000000000c4947 */ /* 0x000ff60003800000 */
[----:B--2---:R-:W3:Y:S02]  /*4250*/  LDG.E.U8 R157, desc[UR36][R166.64+0x71] ;  /* 0x00007124a69d7981 */ /* 0x004ee4000c1e1100 */
[----:B---3--:R-:W-:-:S05]  /*4260*/  PRMT R89, R157, 0x8880, RZ ;  /* 0x000088809d597816 */ /* 0x008fca00000000ff */
[----:B------:R-:W-:-:S07]  /*4270*/  IMAD R22, R89, R156, RZ ;  /* 0x0000009c59167224 */ /* 0x000fce00078e02ff */
.L_x_153:
[----:B------:R-:W-:Y:S05]  /*4280*/  BSYNC B1 ;  /* 0x0000000000017941 */ /* 0x000fea0003800000 */
.L_x_152:
[----:B------:R-:W-:Y:S01]  /*4290*/  @!P4 IMAD R147, R147, R155, R22 ;  /* 0x0000009b9393c224 */ /* 0x000fe200078e0216 */
[----:B------:R-:W-:Y:S04]  /*42a0*/  BSSY B1, `(.L_x_154) ;  /* 0x0000006000017945 */ /* 0x000fe80003800000 */
[----:B------:R0:W-:Y:S01]  /*42b0*/  @!P4 STG.E.U8 desc[UR36][R8.64+0x71], R147 ;  /* 0x000071930800c986 */ /* 0x0001e2000c101124 */
[----:B------:R-:W-:Y:S05]  /*42c0*/  @P3 BRA `(.L_x_155) ;  /* 0x00000000000c3947 */ /* 0x000fea0003800000 */
[----:B--2---:R-:W3:Y:S02]  /*42d0*/  LDG.E.U8 R157, desc[UR36][R162.64+0x78] ;  /* 0x00007824a29d7981 */ /* 0x004ee4000c1e1100 */
[----:B---3--:R-:W-:-:S05]  /*42e0*/  PRMT R89, R157, 0x8880, RZ ;  /* 0x000088809d597816 */ /* 0x008fca00000000ff */
[----:B------:R-:W-:-:S07]  /*42f0*/  IMAD R22, R89, R156, RZ ;  /* 0x0000009c59167224 */ /* 0x000fce00078e02ff */
.L_x_155:
[----:B------:R-:W-:Y:S05]  /*4300*/  BSYNC B1 ;  /* 0x0000000000017941 */ /* 0x000fea0003800000 */
.L_x_154:
[----:B---3--:R-:W-:Y:S01]  /*4310*/  @!P3 IMAD R89, R148, R155, R22 ;  /* 0x0000009b9459b224 */ /* 0x008fe200078e0216 */
[----:B------:R-:W-:Y:S01]  /*4320*/  BSSY B1, `(.L_x_156) ;  /* 0x0000007000017945 */ /* 0x000fe20003800000 */
[----:B----4-:R-:W-:-:S03]  /*4330*/  IMAD.X R91, RZ, RZ, R5, P5 ;  /* 0x000000ffff5b7224 */ /* 0x010fc600028e0605 */
[----:B------:R3:W-:Y:S01]  /*4340*/  @!P3 STG.E.U8 desc[UR36][R160.64+0x78], R89 ;  /* 0x00007859a000b986 */ /* 0x0007e2000c101124 */
[----:B------:R-:W-:Y:S05]  /*4350*/  @P0 BRA `(.L_x_157) ;  /* 0x00000000000c0947 */ /* 0x000fea0003800000 */
[----:B--2---:R-:W2:Y:S02]  /*4360*/  LDG.E.U8 R157, desc[UR36][R162.64+0x79] ;  /* 0x00007924a29d7981 */ /* 0x004ea4000c1e1100 */
[----:B--2---:R-:W-:-:S05]  /*4370*/  PRMT R5, R157, 0x8880, RZ ;  /* 0x000088809d057816 */ /* 0x004fca00000000ff */
[----:B------:R-:W-:-:S07]  /*4380*/  IMAD R22, R5, R156, RZ ;  /* 0x0000009c05167224 */ /* 0x000fce00078e02ff */
.L_x_157:
[----:B------:R-:W-:Y:S05]  /*4390*/  BSYNC B1 ;  /* 0x0000000000017941 */ /* 0x000fea0003800000 */
.L_x_156:
[----:B------:R-:W-:Y:S01]  /*43a0*/  @!P0 IMAD R149, R149, R155, R22 ;  /* 0x0000009b95958224 */ /* 0x000fe200078e0216 */
[----:B------:R-:W-:Y:S01]  /*43b0*/  BSSY B1, `(.L_x_158) ;  /* 0x0000007000017945 */ /* 0x000fe20003800000 */
[----:B------:R-:W-:-:S03]  /*43c0*/  IMAD R4, R91, R158, RZ ;  /* 0x0000009e5b047224 */ /* 0x000fc600078e02ff */
[----:B------:R4:W-:Y:S01]  /*43d0*/  @!P0 STG.E.U8 desc[UR36][R160.64+0x79], R149 ;  /* 0x00007995a0008986 */ /* 0x0009e2000c101124 */
[----:B------:R-:W-:Y:S05]  /*43e0*/  @P2 BRA `(.L_x_159) ;  /* 0x00000000000c2947 */ /* 0x000fea0003800000 */
[----:B--2---:R-:W2:Y:S02]  /*43f0*/  LDG.E.U8 R157, desc[UR36][R166.64+0x78] ;  /* 0x00007824a69d7981 */ /* 0x004ea4000c1e1100 */
[----:B--2---:R-:W-:-:S05]  /*4400*/  PRMT R5, R157, 0x8880, RZ ;  /* 0x000088809d057816 */ /* 0x004fca00000000ff */
[----:B------:R-:W-:-:S07]  /*4410*/  IMAD R22, R5, R156, RZ ;  /* 0x0000009c05167224 */ /* 0x000fce00078e02ff */
.L_x_159:
[----:B------:R-:W-:Y:S05]  /*4420*/  BSYNC B1 ;  /* 0x0000000000017941 */ /* 0x000fea0003800000 */
.L_x_158:
[----:B------:R-:W-:Y:S01]  /*4430*/  @!P2 IMAD R5, R150, R155, R22 ;  /* 0x0000009b9605a224 */ /* 0x000fe200078e0216 */
[----:B------:R-:W-:Y:S01]  /*4440*/  BSSY B1, `(.L_x_160) ;  /* 0x0000009000017945 */ /* 0x000fe20003800000 */
[C---:B---3--:R-:W-:Y:S02]  /*4450*/  IMAD R89, R153.reuse, R159, R4 ;  /* 0x0000009f99597224 */ /* 0x048fe400078e0204 */
[CC--:B------:R-:W-:Y:S01]  /*4460*/  IMAD.WIDE.U32 R164, R153.reuse, R158.reuse, R164 ;  /* 0x0000009e99a47225 */ /* 0x0c0fe200078e00a4 */
[----:B------:R3:W-:Y:S03]  /*4470*/  @!P2 STG.E.U8 desc[UR36][R8.64+0x78], R5 ;  /* 0x000078050800a986 */ /* 0x0007e6000c101124 */
[----:B------:R-:W-:Y:S01]  /*4480*/  IMAD.WIDE.U32 R158, R153, R158, R20 ;  /* 0x0000009e999e7225 */ /* 0x000fe200078e0014 */
[----:B------:R-:W-:Y:S06]  /*4490*/  @P1 BRA `(.L_x_161) ;  /* 0x00000000000c1947 */ /* 0x000fec0003800000 */
[----:B--2---:R-:W3:Y:S02]  /*44a0*/  LDG.E.U8 R157, desc[UR36][R166.64+0x79] ;  /* 0x00007924a69d7981 */ /* 0x004ee4000c1e1100 */
[----:B---3--:R-:W-:-:S05]  /*44b0*/  PRMT R5, R157, 0x8880, RZ ;  /* 0x000088809d057816 */ /* 0x008fca00000000ff */
[----:B------:R-:W-:-:S07]  /*44c0*/  IMAD R22, R5, R156, RZ ;  /* 0x0000009c05167224 */ /* 0x000fce00078e02ff */
.L_x_161:
[----:B------:R-:W-:Y:S05]  /*44d0*/  BSYNC B1 ;  /* 0x0000000000017941 */ /* 0x000fea0003800000 */
.L_x_160:
[----:B------:R-:W-:Y:S01]  /*44e0*/  @!P1 IMAD R151, R151, R155, R22 ;  /* 0x0000009b97979224 */ /* 0x000fe200078e0216 */
[----:B------:R-:W-:Y:S01]  /*44f0*/  ISETP.GE.AND P2, PT, R0, 0x81, PT ;  /* 0x000000810000780c */ /* 0x000fe20003f46270 */
[----:B------:R-:W-:Y:S01]  /*4500*/  BSSY B1, `(.L_x_162) ;  /* 0x000000c000017945 */ /* 0x000fe20003800000 */
[----:B------:R-:W-:Y:S02]  /*4510*/  IADD3 R4, P5, R158, R12, RZ ;  /* 0x0000000c9e047210 */ /* 0x000fe40007fbe0ff */
[----:B------:R0:W-:Y:S01]  /*4520*/  @!P1 STG.E.U8 desc[UR36][R8.64+0x79], R151 ;  /* 0x0000799708009986 */ /* 0x0001e2000c101124 */
[----:B------:R-:W-:Y:S02]  /*4530*/  ISETP.LT.OR P1, PT, R3, 0x1, !P2 ;  /* 0x000000010300780c */ /* 0x000fe40005721670 */
[----:B---3--:R-:W-:Y:S02]  /*4540*/  IADD3.X R5, R13, R159, R89, P5, !PT ;  /* 0x0000009f0d057210 */ /* 0x008fe40002ffe459 */
[----:B------:R-:W-:-:S02]  /*4550*/  ISETP.GE.AND P0, PT, R0, 0x89, PT ;  /* 0x000000890000780c */ /* 0x000fc40003f06270 */
[----:B------:R-:W-:Y:S02]  /*4560*/  IADD3 R12, P4, P3, R14, R12, R164 ;  /* 0x0000000c0e0c7210 */ /* 0x000fe40007b9e0a4 */
[----:B------:R-:W-:-:S05]  /*4570*/  ISETP.LT.OR P5, PT, R3, 0x2, !P2 ;  /* 0x000000020300780c */ /* 0x000fca00057a1670 */
[----:B0-----:R-:W-:Y:S08]  /*4580*/  @P1 BRA `(.L_x_163) ;  /* 0x00000000000c1947 */ /* 0x001ff00003800000 */
[----:B--2---:R-:W2:Y:S02]  /*4590*/  LDG.E.U8 R157, desc[UR36][R4.64] ;  /* 0x00000024049d7981 */ /* 0x004ea4000c1e1100 */
[----:B--2---:R-:W-:-:S05]  /*45a0*/  PRMT R9, R157, 0x8880, RZ ;  /* 0x000088809d097816 */ /* 0x004fca00000000ff */
[----:B------:R-:W-:-:S07]  /*45b0*/  IMAD R22, R9, R156, RZ ;  /* 0x0000009c09167224 */ /* 0x000fce00078e02ff */
.L_x_163:
[----:B------:R-:W-:Y:S05]  /*45c0*/  BSYNC B1 ;  /* 0x0000000000017941 */ /* 0x000fea0003800000 */
.L_x_162:
[----:B------:R-:W-:Y:S01]  /*45d0*/  @!P1 IMAD R9, R24, R155, R22 ;  /* 0x0000009b18099224 */ /* 0x000fe200078e0216 */
[----:B------:R-:W-:Y:S01]  /*45e0*/  BSSY B1, `(.L_x_164) ;  /* 0x0000007000017945 */ /* 0x000fe20003800000 */
[----:B------:R-:W-:-:S03]  /*45f0*/  IMAD.IADD R164, R89, 0x1, R165 ;  /* 0x0000000159a47824 */ /* 0x000fc600078e02a5 */
[----:B------:R0:W-:Y:S01]  /*4600*/  @!P1 STG.E.U8 desc[UR36][R6.64], R9 ;  /* 0x0000000906009986 */ /* 0x0001e2000c101124 */
[----:B------:R-:W-:Y:S05]  /*4610*/  @P5 BRA `(.L_x_165) ;  /* 0x00000000000c5947 */ /* 0x000fea0003800000 */
[----:B--2---:R-:W0:Y:S02]  /*4620*/  LDG.E.U8 R157, desc[UR36][R4.64+0x1] ;  /* 0x00000124049d7981 */ /* 0x004e24000c1e1100 */
[----:B0-----:R-:W-:-:S05]  /*4630*/  PRMT R9, R157, 0x8880, RZ ;  /* 0x000088809d097816 */ /* 0x001fca00000000ff */
[----:B------:R-:W-:-:S07]  /*4640*/  IMAD R22, R9, R156, RZ ;  /* 0x0000009c09167224 */ /* 0x000fce00078e02ff */
.L_x_165:
[----:B------:R-:W-:Y:S05]  /*4650*/  BSYNC B1 ;  /* 0x0000000000017941 */ /* 0x000fea0003800000 */
.L_x_164:
[----:B------:R-:W-:Y:S01]  /*4660*/  ISETP.LT.OR P1, PT, R3, 0x1, !P0 ;  /* 0x000000010300780c */ /* 0x000fe20004721670 */
[----:B------:R-:W-:Y:S01]  /*4670*/  @!P5 IMAD R25, R25, R155, R22 ;  /* 0x0000009b1919d224 */ /* 0x000fe200078e0216 */
[----:B------:R-:W-:Y:S01]  /*4680*/  BSSY B1, `(.L_x_166) ;  /* 0x000000a000017945 */ /* 0x000fe20003800000 */
[----:B------:R-:W-:Y:S02]  /*4690*/  IADD3.X R13, R21, R13, R164, P4, P3 ;  /* 0x0000000d150d7210 */ /* 0x000fe400027e64a4 */
[C---:B------:R-:W-:Y:S01]  /*46a0*/  ISETP.LT.OR P4, PT, R3.reuse, 0x2, !P0 ;  /* 0x000000020300780c */ /* 0x040fe20004781670 */
[----:B------:R3:W-:Y:S01]  /*46b0*/  @!P5 STG.E.U8 desc[UR36][R6.64+0x1], R25 ;  /* 0x000001190600d986 */ /* 0x0007e2000c101124 */
[C---:B------:R-:W-:Y:S02]  /*46c0*/  ISETP.LT.OR P5, PT, R3.reuse, 0x9, !P2 ;  /* 0x000000090300780c */ /* 0x040fe400057a1670 */
[----:B------:R-:W-:-:S04]  /*46d0*/  ISETP.LT.OR P3, PT, R3, 0xa, !P2 ;  /* 0x0000000a0300780c */ /* 0x000fc80005761670 */
[----:B------:R-:W-:Y:S09]  /*46e0*/  @P1 BRA `(.L_x_167) ;  /* 0x00000000000c1947 */ /* 0x000ff20003800000 */
[----:B--2---:R-:W0:Y:S02]  /*46f0*/  LDG.E.U8 R157, desc[UR36][R12.64] ;  /* 0x000000240c9d7981 */ /* 0x004e24000c1e1100 */
[----:B0-----:R-:W-:-:S05]  /*4700*/  PRMT R9, R157, 0x8880, RZ ;  /* 0x000088809d097816 */ /* 0x001fca00000000ff */
[----:B------:R-:W-:-:S07]  /*4710*/  IMAD R22, R9, R156, RZ ;  /* 0x0000009c09167224 */ /* 0x000fce00078e02ff */
.L_x_167:
[----:B------:R-:W-:Y:S05]  /*4720*/  BSYNC B1 ;  /* 0x0000000000017941 */ /* 0x000fea0003800000 */
.L_x_166:
[----:B0-----:R-:W-:Y:S01]  /*4730*/  @!P1 IMAD R9, R26, R155, R22 ;  /* 0x0000009b1a099224 */ /* 0x001fe200078e0216 */
[----:B------:R-:W-:Y:S04]  /*4740*/  BSSY B1, `(.L_x_168) ;  /* 0x0000006000017945 */ /* 0x000fe80003800000 */
[----:B------:R0:W-:Y:S01]  /*4750*/  @!P1 STG.E.U8 desc[UR36][R10.64], R9 ;  /* 0x000000090a009986 */ /* 0x0001e2000c101124 */
[----:B------:R-:W-:Y:S05]  /*4760*/  @P4 BRA `(.L_x_169) ;  /* 0x00000000000c4947 */ /* 0x000fea0003800000 */
[----:B--2---:R-:W0:Y:S02]  /*4770*/  LDG.E.U8 R157, desc[UR36][R12.64+0x1] ;  /* 0x000001240c9d7981 */ /* 0x004e24000c1e1100 */
[----:B0-----:R-:W-:-:S05]  /*4780*/  PRMT R9, R157, 0x8880, RZ ;  /* 0x000088809d097816 */ /* 0x001fca00000000ff */
[----:B------:R-:W-:-:S07]  /*4790*/  IMAD R22, R9, R156, RZ ;  /* 0x0000009c09167224 */ /* 0x000fce00078e02ff */
.L_x_169:
[----:B------:R-:W-:Y:S05]  /*47a0*/  BSYNC B1 ;  /* 0x0000000000017941 */ /* 0x000fea0003800000 */
.L_x_168:
[----:B------:R-:W-:Y:S01]  /*47b0*/  @!P4 IMAD R27, R27, R155, R22 ;  /* 0x0000009b1b1bc224 */ /* 0x000fe200078e0216 */
[----:B------:R-:W-:Y:S04]  /*47c0*/  BSSY B1, `(.L_x_170) ;  /* 0x0000006000017945 */ /* 0x000fe80003800000 */
[----:B------:R0:W-:Y:S01]  /*47d0*/  @!P4 STG.E.U8 desc[UR36][R10.64+0x1], R27 ;  /* 0x0000011b0a00c986 */ /* 0x0001e2000c101124 */
[----:B------:R-:W-:Y:S05]  /*47e0*/  @P5 BRA `(.L_x_171) ;  /* 0x00000000000c5947 */ /* 0x000fea0003800000 */
[----:B--2---:R-:W0:Y:S02]  /*47f0*/  LDG.E.U8 R157, desc[UR36][R4.64+0x8] ;  /* 0x00000824049d7981 */ /* 0x004e24000c1e1100 */
[----:B0-----:R-:W-:-:S05]  /*4800*/  PRMT R9, R157, 0x8880, RZ ;  /* 0x000088809d097816 */ /* 0x001fca00000000ff */
[----:B------:R-:W-:-:S07]  /*4810*/  IMAD R22, R9, R156, RZ ;  /* 0x0000009c09167224 */ /* 0x000fce00078e02ff */
.L_x_171:
[----:B------:R-:W-:Y:S05]  /*4820*/  BSYNC B1 ;  /* 0x0000000000017941 */ /* 0x000fea0003800000 */
.L_x_170:
[----:B0-----:R-:W-:Y:S01]  /*4830*/  @!P5 IMAD R9, R28, R155, R22 ;  /* 0x0000009b1c09d224 */ /* 0x001fe200078e0216 */
[----:B------:R-:W-:Y:S04]  /*4840*/  BSSY B1, `(.L_x_172) ;  /* 0x0000006000017945 */ /* 0x000fe80003800000 */
[----:B------:R0:W-:Y:S01]  /*4850*/  @!P5 STG.E.U8 desc[UR36][R6.64+0x8], R9 ;  /* 0x000008090600d986 */ /* 0x0001e2000c101124 */
[----:B------:R-:W-:Y:S05]  /*4860*/  @P3 BRA `(.L_x_173) ;  /* 0x00000000000c3947 */ /* 0x000fea0003800000 */
[----:B--2---:R-:W0:Y:S02]  /*4870*/  LDG.E.U8 R157, desc[UR36][R4.64+0x9] ;  /* 0x00000924049d7981 */ /* 0x004e24000c1e1100 */
[----:B0-----:R-:W-:-:S05]  /*4880*/  PRMT R9, R157, 0x8880, RZ ;  /* 0x000088809d097816 */ /* 0x001fca00000000ff */
[----:B------:R-:W-:-:S07]  /*4890*/  IMAD R22, R9, R156, RZ ;  /* 0x0000009c09167224 */ /* 0x000fce00078e02ff */
.L_x_173:
[----:B------:R-:W-:Y:S05]  /*48a0*/  BSYNC B1 ;  /* 0x0000000000017941 */ /* 0x000fea0003800000 */
.L_x_172:
[----:B------:R-:W-:Y:S01]  /*48b0*/  ISETP.LT.OR P5, PT, R3, 0x9, !P0 ;  /* 0x000000090300780c */ /* 0x000fe200047a1670 */
[----:B------:R-:W-:Y:S01]  /*48c0*/  @!P3 IMAD R29, R29, R155, R22 ;  /* 0x0000009b1d1db224 */ /* 0x000fe200078e0216 */
[----:B------:R-:W-:Y:S01]  /*48d0*/  BSSY B1, `(.L_x_174) ;  /* 0x0000009000017945 */ /* 0x000fe20003800000 */
[C---:B------:R-:W-:Y:S02]  /*48e0*/  ISETP.LT.OR P4, PT, R3.reuse, 0xa, !P0 ;  /* 0x0000000a0300780c */ /* 0x040fe40004781670 */
[C---:B------:R-:W-:Y:S01]  /*48f0*/  ISETP.LT.OR P1, PT, R3.reuse, 0x12, !P2 ;  /* 0x000000120300780c */ /* 0x040fe20005721670 */
[----:B------:R0:W-:Y:S01]  /*4900*/  @!P3 STG.E.U8 desc[UR36][R6.64+0x9], R29 ;  /* 0x0000091d0600b986 */ /* 0x0001e2000c101124 */
[----:B------:R-:W-:-:S06]  /*4910*/  ISETP.LT.OR P3, PT, R3, 0x11, !P2 ;  /* 0x000000110300780c */ /* 0x000fcc0005761670 */
[----:B------:R-:W-:Y:S07]  /*4920*/  @P5 BRA `(.L_x_175) ;  /* 0x00000000000c5947 */ /* 0x000fee0003800000 */
[----:B--2---:R-:W0:Y:S02]  /*4930*/  LDG.E.U8 R157, desc[UR36][R12.64+0x8] ;  /* 0x000008240c9d7981 */ /* 0x004e24000c1e1100 */
[----:B0-----:R-:W-:-:S05]  /*4940*/  PRMT R9, R157, 0x8880, RZ ;  /* 0x000088809d097816 */ /* 0x001fca00000000ff */
[----:B------:R-:W-:-:S07]  /*4950*/  IMAD R22, R9, R156, RZ ;  /* 0x0000009c09167224 */ /* 0x000fce00078e02ff */
.L_x_175:
[----:B------:R-:W-:Y:S05]  /*4960*/  BSYNC B1 ;  /* 0x0000000000017941 */ /* 0x000fea0003800000 */
.L_x_174:
[----:B0-----:R-:W-:Y:S01]  /*4970*/  @!P5 IMAD R9, R30, R155, R22 ;  /* 0x0000009b1e09d224 */ /* 0x001fe200078e0216 */
[----:B------:R-:W-:Y:S04]  /*4980*/  BSSY B1, `(.L_x_176) ;  /* 0x0000006000017945 */ /* 0x000fe80003800000 */
[----:B------:R0:W-:Y:S01]  /*4990*/  @!P5 STG.E.U8 desc[UR36][R10.64+0x8], R9 ;  /* 0x000008090a00d986 */ /* 0x0001e2000c101124 */
[----:B------:R-:W-:Y:S05]  /*49a0*/  @P4 BRA `(.L_x_177) ;  /* 0x00000000000c4947 */ /* 0x000fea0003800000 */
[----:B--2---:R-:W0:Y:S02]  /*49b0*/  LDG.E.U8 R157, desc[UR36][R12.64+0x9] ;  /* 0x000009240c9d7981 */ /* 0x004e24000c1e1100 */
[----:B0-----:R-:W-:-:S05]  /*49c0*/  PRMT R9, R157, 0x8880, RZ ;  /* 0x000088809d097816 */ /* 0x001fca00000000ff */
[----:B------:R-:W-:-:S07]  /*49d0*/  IMAD R22, R9, R156, RZ ;  /* 0x0000009c09167224 */ /* 0x000fce00078e02ff */
.L_x_177:
[----:B------:R-:W-:Y:S05]  /*49e0*/  BSYNC B1 ;  /* 0x0000000000017941 */ /* 0x000fea0003800000 */
.L_x_176:
[----:B------:R-:W-:Y:S01]  /*49f0*/  @!P4 IMAD R31, R31, R155, R22 ;  /* 0x0000009b1f1fc224 */ /* 0x000fe200078e0216 */
[----:B------:R-:W-:Y:S04]  /*4a00*/  BSSY B1, `(.L_x_178) ;  /* 0x0000006000017945 */ /* 0x000fe80003800000 */
[----:B------:R0:W-:Y:S01]  /*4a10*/  @!P4 STG.E.U8 desc[UR36][R10.64+0x9], R31 ;  /* 0x0000091f0a00c986 */ /* 0x0001e2000c101124 */
[----:B------:R-:W-:Y:S05]  /*4a20*/  @P3 BRA `(.L_x_179) ;  /* 0x00000000000c3947 */ /* 0x000fea0003800000 */
[----:B--2---:R-:W0:Y:S02]  /*4a30*/  LDG.E.U8 R157, desc[UR36][R4.64+0x10] ;  /* 0x00001024049d7981 */ /* 0x004e24000c1e1100 */
[----:B0-----:R-:W-:-:S05]  /*4a40*/  PRMT R9, R157, 0x8880, RZ ;  /* 0x000088809d097816 */ /* 0x001fca00000000ff */
[----:B------:R-:W-:-:S07]  /*4a50*/  IMAD R22, R9, R156, RZ ;  /* 0x0000009c09167224 */ /* 0x000fce00078e02ff */
.L_x_179:
[----:B------:R-:W-:Y:S05]  /*4a60*/  BSYNC B1 ;  /* 0x0000000000017941 */ /* 0x000fea0003800000 */
.L_x_178:
[----:B0-----:R-:W-:Y:S01]  /*4a70*/  @!P3 IMAD R9, R32, R155, R22 ;  /* 0x0000009b2009b224 */ /* 0x001fe200078e0216 */
[----:B------:R-:W-:Y:S04]  /*4a80*/  BSSY B1, `(.L_x_180) ;  /* 0x0000006000017945 */ /* 0x000fe80003800000 */
[----:B------:R0:W-:Y:S01]  /*4a90*/  @!P3 STG.E.U8 desc[UR36][R6.64+0x10], R9 ;  /* 0x000010090600b986 */ /* 0x0001e2000c101124 */
[----:B------:R-:W-:Y:S05]  /*4aa0*/  @P1 BRA `(.L_x_181) ;  /* 0x00000000000c1947 */ /* 0x000fea0003800000 */
[----:B--2---:R-:W0:Y:S02]  /*4ab0*/  LDG.E.U8 R157, desc[UR36][R4.64+0x11] ;  /* 0x00001124049d7981 */ /* 0x004e24000c1e1100 */
[----:B0-----:R-:W-:-:S05]  /*4ac0*/  PRMT R9, R157, 0x8880, RZ ;  /* 0x000088809d097816 */ /* 0x001fca00000000ff */
[----:B------:R-:W-:-:S07]  /*4ad0*/  IMAD R22, R9, R156, RZ ;  /* 0x0000009c09167224 */ /* 0x000fce00078e02ff */
.L_x_181:
[----:B------:R-:W-:Y:S05]  /*4ae0*/  BSYNC B1 ;  /* 0x0000000000017941 */ /* 0x000fea0003800000 */
.L_x_180:
        /* <DEDUP_REMOVED lines=11> */
.L_x_183:
[----:B------:R-:W-:Y:S05]  /*4ba0*/  BSYNC B1 ;  /* 0x0000000000017941 */ /* 0x000fea0003800000 */
.L_x_182:
[----:B0-----:R-:W-:Y:S01]  /*4bb0*/  @!P4 IMAD R9, R34, R155, R22 ;  /* 0x0000009b2209c224 */ /* 0x001fe200078e0216 */
[----:B------:R-:W-:Y:S04]  /*4bc0*/  BSSY B1, `(.L_x_184) ;  /* 0x0000006000017945 */ /* 0x000fe80003800000 */
[----:B------:R0:W-:Y:S01]  /*4bd0*/  @!P4 STG.E.U8 desc[UR36][R10.64+0x10], R9 ;  /* 0x000010090a00c986 */ /* 0x0001e2000c101124 */
[----:B------:R-:W-:Y:S05]  /*4be0*/  @P3 BRA `(.L_x_185) ;  /* 0x00000000000c3947 */ /* 0x000fea0003800000 */
[----:B--2---:R-:W0:Y:S02]  /*4bf0*/  LDG.E.U8 R157, desc[UR36][R12.64+0x11] ;  /* 0x000011240c9d7981 */ /* 0x004e24000c1e1100 */
[----:B0-----:R-:W-:-:S05]  /*4c00*/  PRMT R9, R157, 0x8880, RZ ;  /* 0x000088809d097816 */ /* 0x001fca00000000ff */
[----:B------:R-:W-:-:S07]  /*4c10*/  IMAD R22, R9, R156, RZ ;  /* 0x0000009c09167224 */ /* 0x000fce00078e02ff */
.L_x_185:
[----:B------:R-:W-:Y:S05]  /*4c20*/  BSYNC B1 ;  /* 0x0000000000017941 */ /* 0x000fea0003800000 */
.L_x_184:
[----:B------:R-:W-:Y:S01]  /*4c30*/  @!P3 IMAD R35, R35, R155, R22 ;  /* 0x0000009b2323b224 */ /* 0x000fe200078e0216 */
[----:B------:R-:W-:Y:S04]  /*4c40*/  BSSY B1, `(.L_x_186) ;  /* 0x0000006000017945 */ /* 0x000fe80003800000 */
[----:B------:R0:W-:Y:S01]  /*4c50*/  @!P3 STG.E.U8 desc[UR36][R10.64+0x11], R35 ;  /* 0x000011230a00b986 */ /* 0x0001e2000c101124 */
[----:B------:R-:W-:Y:S05]  /*4c60*/  @P5 BRA `(.L_x_187) ;  /* 0x00000000000c5947 */ /* 0x000fea0003800000 */
[----:B--2---:R-:W0:Y:S02]  /*4c70*/  LDG.E.U8 R157, desc[UR36][R4.64+0x18] ;  /* 0x00001824049d7981 */ /* 0x004e24000c1e1100 */
[----:B0-----:R-:W-:-:S05]  /*4c80*/  PRMT R9, R157, 0x8880, RZ ;  /* 0x000088809d097816 */ /* 0x001fca00000000ff */
[----:B------:R-:W-:-:S07]  /*4c90*/  IMAD R22, R9, R156, RZ ;  /* 0x0000009c09167224 */ /* 0x000fce00078e02ff */
.L_x_187:
[----:B------:R-:W-:Y:S05]  /*4ca0*/  BSYNC B1 ;  /* 0x0000000000017941 */ /* 0x000fea0003800000 */
.L_x_186:
[----:B0-----:R-:W-:Y:S01]  /*4cb0*/  @!P5 IMAD R9, R36, R155, R22 ;  /* 0x0000009b2409d224 */ /* 0x001fe200078e0216 */
[----:B------:R-:W-:Y:S04]  /*4cc0*/  BSSY B1, `(.L_x_188) ;  /* 0x0000006000017945 */ /* 0x000fe80003800000 */
[----:B------:R0:W-:Y:S01]  /*4cd0*/  @!P5 STG.E.U8 desc[UR36][R6.64+0x18], R9 ;  /* 0x000018090600d986 */ /* 0x0001e2000c101124 */
[----:B------:R-:W-:Y:S05]  /*4ce0*/  @P1 BRA `(.L_x_189) ;  /* 0x00000000000c1947 */ /* 0x000fea0003800000 */
[----:B--2---:R-:W0:Y:S02]  /*4cf0*/  LDG.E.U8 R157, desc[UR36][R4.64+0x19] ;  /* 0x00001924049d7981 */ /* 0x004e24000c1e1100 */
[----:B0-----:R-:W-:-:S05]  /*4d00*/  PRMT R9, R157, 0x8880, RZ ;  /* 0x000088809d097816 */ /* 0x001fca00000000ff */
[----:B------:R-:W-:-:S07]  /*4d10*/  IMAD R22, R9, R156, RZ ;  /* 0x0000009c09167224 */ /* 0x000fce00078e02ff */
.L_x_189:
[----:B------:R-:W-:Y:S05]  /*4d20*/  BSYNC B1 ;  /* 0x0000000000017941 */ /* 0x000fea0003800000 */
.L_x_188:
        /* <DEDUP_REMOVED lines=11> */
.L_x_191:
[----:B------:R-:W-:Y:S05]  /*4de0*/  BSYNC B1 ;  /* 0x0000000000017941 */ /* 0x000fea0003800000 */
.L_x_190:
[----:B0-----:R-:W-:Y:S01]  /*4df0*/  @!P4 IMAD R9, R38, R155, R22 ;  /* 0x0000009b2609c224 */ /* 0x001fe200078e0216 */
[----:B------:R-:W-:Y:S04]  /*4e00*/  BSSY B1, `(.L_x_192) ;  /* 0x0000006000017945 */ /* 0x000fe80003800000 */
[----:B------:R0:W-:Y:S01]  /*4e10*/  @!P4 STG.E.U8 desc[UR36][R10.64+0x18], R9 ;  /* 0x000018090a00c986 */ /* 0x0001e2000c101124 */
[----:B------:R-:W-:Y:S05]  /*4e20*/  @P3 BRA `(.L_x_193) ;  /* 0x00000000000c3947 */ /* 0x000fea0003800000 */
[----:B--2---:R-:W0:Y:S02]  /*4e30*/  LDG.E.U8 R157, desc[UR36][R12.64+0x19] ;  /* 0x000019240c9d7981 */ /* 0x004e24000c1e1100 */
[----:B0-----:R-:W-:-:S05]  /*4e40*/  PRMT R9, R157, 0x8880, RZ ;  /* 0x000088809d097816 */ /* 0x001fca00000000ff */
[----:B------:R-:W-:-:S07]  /*4e50*/  IMAD R22, R9, R156, RZ ;  /* 0x0000009c09167224 */ /* 0x000fce00078e02ff */
.L_x_193:
[----:B------:R-:W-:Y:S05]  /*4e60*/  BSYNC B1 ;  /* 0x0000000000017941 */ /* 0x000fea0003800000 */
.L_x_192:
[----:B------:R-:W-:Y:S01]  /*4e70*/  @!P3 IMAD R39, R39, R155, R22 ;  /* 0x0000009b2727b224 */ /* 0x000fe200078e0216 */
[----:B------:R-:W-:Y:S04]  /*4e80*/  BSSY B1, `(.L_x_194) ;  /* 0x0000006000017945 */ /* 0x000fe80003800000 */
[----:B------:R0:W-:Y:S01]  /*4e90*/  @!P3 STG.E.U8 desc[UR36][R10.64+0x19], R39 ;  /* 0x000019270a00b986 */ /* 0x0001e2000c101124 */
[----:B------:R-:W-:Y:S05]  /*4ea0*/  @P5 BRA `(.L_x_195) ;  /* 0x00000000000c5947 */ /* 0x000fea0003800000 */
[----:B--2---:R-:W0:Y:S02]  /*4eb0*/  LDG.E.U8 R157, desc[UR36][R4.64+0x20] ;  /* 0x00002024049d7981 */ /* 0x004e24000c1e1100 */
[----:B0-----:R-:W-:-:S05]  /*4ec0*/  PRMT R9, R157, 0x8880, RZ ;  /* 0x000088809d097816 */ /* 0x001fca00000000ff */
[----:B------:R-:W-:-:S07]  /*4ed0*/  IMAD R22, R9, R156, RZ ;  /* 0x0000009c09167224 */ /* 0x000fce00078e02ff */
.L_x_195:
[----:B------:R-:W-:Y:S05]  /*4ee0*/  BSYNC B1 ;  /* 0x0000000000017941 */ /* 0x000fea0003800000 */
.L_x_194:
[----:B0-----:R-:W-:Y:S01]  /*4ef0*/  @!P5 IMAD R9, R40, R155, R22 ;  /* 0x0000009b2809d224 */ /* 0x001fe200078e0216 */
[----:B------:R-:W-:Y:S04]  /*4f00*/  BSSY B1, `(.L_x_196) ;  /* 0x0000006000017945 */ /* 0x000fe80003800000 */
[----:B------:R0:W-:Y:S01]  /*4f10*/  @!P5 STG.E.U8 desc[UR36][R6.64+0x20], R9 ;  /* 0x000020090600d986 */ /* 0x0001e2000c101124 */
[----:B------:R-:W-:Y:S05]  /*4f20*/  @P1 BRA `(.L_x_197) ;  /* 0x00000000000c1947 */ /* 0x000fea0003800000 */
[----:B--2---:R-:W0:Y:S02]  /*4f30*/  LDG.E.U8 R157, desc[UR36][R4.64+0x21] ;  /* 0x00002124049d7981 */ /* 0x004e24000c1e1100 */
[----:B0-----:R-:W-:-:S05]  /*4f40*/  PRMT R9, R157, 0x8880, RZ ;  /* 0x000088809d097816 */ /* 0x001fca00000000ff */
[----:B------:R-:W-:-:S07]  /*4f50*/  IMAD R22, R9, R156, RZ ;  /* 0x0000009c09167224 */ /* 0x000fce00078e02ff */
.L_x_197:
[----:B------:R-:W-:Y:S05]  /*4f60*/  BSYNC B1 ;  /* 0x0000000000017941 */ /* 0x000fea0003800000 */
.L_x_196:
        /* <DEDUP_REMOVED lines=11> */
.L_x_199:
[----:B------:R-:W-:Y:S05]  /*5020*/  BSYNC B1 ;  /* 0x0000000000017941 */ /* 0x000fea0003800000 */
.L_x_198:
[----:B0-----:R-:W-:Y:S01]  /*5030*/  @!P4 IMAD R9, R42, R155, R22 ;  /* 0x0000009b2a09c224 */ /* 0x001fe200078e0216 */
[----:B------:R-:W-:Y:S04]  /*5040*/  BSSY B1, `(.L_x_200) ;  /* 0x0000006000017945 */ /* 0x000fe80003800000 */
[----:B------:R0:W-:Y:S01]  /*5050*/  @!P4 STG.E.U8 desc[UR36][R10.64+0x20], R9 ;  /* 0x000020090a00c986 */ /* 0x0001e2000c101124 */
[----:B------:R-:W-:Y:S05]  /*5060*/  @P3 BRA `(.L_x_201) ;  /* 0x00000000000c3947 */ /* 0x000fea0003800000 */
[----:B--2---:R-:W0:Y:S02]  /*5070*/  LDG.E.U8 R157, desc[UR36][R12.64+0x21] ;  /* 0x000021240c9d7981 */ /* 0x004e24000c1e1100 */
[----:B0-----:R-:W-:-:S05]  /*5080*/  PRMT R9, R157, 0x8880, RZ ;  /* 0x000088809d097816 */ /* 0x001fca00000000ff */
[----:B------:R-:W-:-:S07]  /*5090*/  IMAD R22, R9, R156, RZ ;  /* 0x0000009c09167224 */ /* 0x000fce00078e02ff */
.L_x_201:
[----:B------:R-:W-:Y:S05]  /*50a0*/  BSYNC B1 ;  /* 0x0000000000017941 */ /* 0x000fea0003800000 */
.L_x_200:
[----:B------:R-:W-:Y:S01]  /*50b0*/  @!P3 IMAD R43, R43, R155, R22 ;  /* 0x0000009b2b2bb224 */ /* 0x000fe200078e0216 */
[----:B------:R-:W-:Y:S04]  /*50c0*/  BSSY B1, `(.L_x_202) ;  /* 0x0000006000017945 */ /* 0x000fe80003800000 */
[----:B------:R0:W-:Y:S01]  /*50d0*/  @!P3 STG.E.U8 desc[UR36][R10.64+0x21], R43 ;  /* 0x0000212b0a00b986 */ /* 0x0001e2000c101124 */
[----:B------:R-:W-:Y:S05]  /*50e0*/  @P5 BRA `(.L_x_203) ;  /* 0x00000000000c5947 */ /* 0x000fea0003800000 */
[----:B--2---:R-:W0:Y:S02]  /*50f0*/  LDG.E.U8 R157, desc[UR36][R4.64+0x28] ;  /* 0x00002824049d7981 */ /* 0x004e24000c1e1100 */
[----:B0-----:R-:W-:-:S05]  /*5100*/  PRMT R9, R157, 0x8880, RZ ;  /* 0x000088809d097816 */ /* 0x001fca00000000ff */
[----:B------:R-:W-:-:S07]  /*5110*/  IMAD R22, R9, R156, RZ ;  /* 0x0000009c09167224 */ /* 0x000fce00078e02ff */
.L_x_203:
[----:B------:R-:W-:Y:S05]  /*5120*/  BSYNC B1 ;  /* 0x0000000000017941 */ /* 0x000fea0003800000 */
.L_x_202:
[----:B0-----:R-:W-:Y:S01]  /*5130*/  @!P5 IMAD R9, R44, R155, R22 ;  /* 0x0000009b2c09d224 */ /* 0x001fe200078e0216 */
[----:B------:R-:W-:Y:S04]  /*5140*/  BSSY B1, `(.L_x_204) ;  /* 0x0000006000017945 */ /* 0x000fe80003800000 */
[----:B------:R0:W-:Y:S01]  /*5150*/  @!P5 STG.E.U8 desc[UR36][R6.64+0x28], R9 ;  /* 0x000028090600d986 */ /* 0x0001e2000c101124 */
[----:B------:R-:W-:Y:S05]  /*5160*/  @P1 BRA `(.L_x_205) ;  /* 0x00000000000c1947 */ /* 0x000fea0003800000 */
[----:B--2---:R-:W0:Y:S02]  /*5170*/  LDG.E.U8 R157, desc[UR36][R4.64+0x29] ;  /* 0x00002924049d7981 */ /* 0x004e24000c1e1100 */
[----:B0-----:R-:W-:-:S05]  /*5180*/  PRMT R9, R157, 0x8880, RZ ;  /* 0x000088809d097816 */ /* 0x001fca00000000ff */
[----:B------:R-:W-:-:S07]  /*5190*/  IMAD R22, R9, R156, RZ ;  /* 0x0000009c09167224 */ /* 0x000fce00078e02ff */
.L_x_205:
[----:B------:R-:W-:Y:S05]  /*51a0*/  BSYNC B1 ;  /* 0x0000000000017941 */ /* 0x000fea0003800000 */
.L_x_204:
        /* <DEDUP_REMOVED lines=11> */
.L_x_207:
[----:B------:R-:W-:Y:S05]  /*5260*/  BSYNC B1 ;  /* 0x0000000000017941 */ /* 0x000fea0003800000 */
.L_x_206:
[----:B0-----:R-:W-:Y:S01]  /*5270*/  @!P4 IMAD R9, R46, R155, R22 ;  /* 0x0000009b2e09c224 */ /* 0x001fe200078e0216 */
[----:B------:R-:W-:Y:S04]  /*5280*/  BSSY B1, `(.L_x_208) ;  /* 0x0000006000017945 */ /* 0x000fe80003800000 */
[----:B------:R0:W-:Y:S01]  /*5290*/  @!P4 STG.E.U8 desc[UR36][R10.64+0x28], R9 ;  /* 0x000028090a00c986 */ /* 0x0001e2000c101124 */
[----:B------:R-:W-:Y:S05]  /*52a0*/  @P3 BRA `(.L_x_209) ;  /* 0x00000000000c3947 */ /* 0x000fea0003800000 */
[----:B--2---:R-:W0:Y:S02]  /*52b0*/  LDG.E.U8 R157, desc[UR36][R12.64+0x29] ;  /* 0x000029240c9d7981 */ /* 0x004e24000c1e1100 */
[----:B0-----:R-:W-:-:S05]  /*52c0*/  PRMT R9, R157, 0x8880, RZ ;  /* 0x000088809d097816 */ /* 0x001fca00000000ff */
[----:B------:R-:W-:-:S07]  /*52d0*/  IMAD R22, R9, R156, RZ ;  /* 0x0000009c09167224 */ /* 0x000fce00078e02ff */
.L_x_209:
[----:B------:R-:W-:Y:S05]  /*52e0*/  BSYNC B1 ;  /* 0x0000000000017941 */ /* 0x000fea0003800000 */
.L_x_208:
[----:B------:R-:W-:Y:S01]  /*52f0*/  @!P3 IMAD R47, R47, R155, R22 ;  /* 0x0000009b2f2fb224 */ /* 0x000fe200078e0216 */
[----:B------:R-:W-:Y:S04]  /*5300*/  BSSY B1, `(.L_x_210) ;  /* 0x0000006000017945 */ /* 0x000fe80003800000 */
[----:B------:R0:W-:Y:S01]  /*5310*/  @!P3 STG.E.U8 desc[UR36][R10.64+0x29], R47 ;  /* 0x0000292f0a00b986 */ /* 0x0001e2000c101124 */
[----:B------:R-:W-:Y:S05]  /*5320*/  @P5 BRA `(.L_x_211) ;  /* 0x00000000000c5947 */ /* 0x000fea0003800000 */
[----:B--2---:R-:W0:Y:S02]  /*5330*/  LDG.E.U8 R157, desc[UR36][R4.64+0x30] ;  /* 0x00003024049d7981 */ /* 0x004e24000c1e1100 */
[----:B0-----:R-:W-:-:S05]  /*5340*/  PRMT R9, R157, 0x8880, RZ ;  /* 0x000088809d097816 */ /* 0x001fca00000000ff */
[----:B------:R-:W-:-:S07]  /*5350*/  IMAD R22, R9, R156, RZ ;  /* 0x0000009c09167224 */ /* 0x000fce00078e02ff */
.L_x_211:
[----:B------:R-:W-:Y:S05]  /*5360*/  BSYNC B1 ;  /* 0x0000000000017941 */ /* 0x000fea0003800000 */
.L_x_210:
[----:B0-----:R-:W-:Y:S01]  /*5370*/  @!P5 IMAD R9, R48, R155, R22 ;  /* 0x0000009b3009d224 */ /* 0x001fe200078e0216 */
[----:B------:R-:W-:Y:S04]  /*5380*/  BSSY B1, `(.L_x_212) ;  /* 0x0000006000017945 */ /* 0x000fe80003800000 */
[----:B------:R0:W-:Y:S01]  /*5390*/  @!P5 STG.E.U8 desc[UR36][R6.64+0x30], R9 ;  /* 0x000030090600d986 */ /* 0x0001e2000c101124 */
[----:B------:R-:W-:Y:S05]  /*53a0*/  @P1 BRA `(.L_x_213) ;  /* 0x00000000000c1947 */ /* 0x000fea0003800000 */
[----:B--2---:R-:W0:Y:S02]  /*53b0*/  LDG.E.U8 R157, desc[UR36][R4.64+0x31] ;  /* 0x00003124049d7981 */ /* 0x004e24000c1e1100 */
[----:B0-----:R-:W-:-:S05]  /*53c0*/  PRMT R9, R157, 0x8880, RZ ;  /* 0x000088809d097816 */ /* 0x001fca00000000ff */
[----:B------:R-:W-:-:S07]  /*53d0*/  IMAD R22, R9, R156, RZ ;  /* 0x0000009c09167224 */ /* 0x000fce00078e02ff */
.L_x_213:
[----:B------:R-:W-:Y:S05]  /*53e0*/  BSYNC B1 ;  /* 0x0000000000017941 */ /* 0x000fea0003800000 */
.L_x_212:
        /* <DEDUP_REMOVED lines=11> */
.L_x_215:
[----:B------:R-:W-:Y:S05]  /*54a0*/  BSYNC B1 ;  /* 0x0000000000017941 */ /* 0x000fea0003800000 */
.L_x_214:
[----:B0-----:R-:W-:Y:S01]  /*54b0*/  @!P4 IMAD R9, R50, R155, R22 ;  /* 0x0000009b3209c224 */ /* 0x001fe200078e0216 */
[----:B------:R-:W-:Y:S04]  /*54c0*/  BSSY B1, `(.L_x_216) ;  /* 0x0000006000017945 */ /* 0x000fe80003800000 */
[----:B------:R0:W-:Y:S01]  /*54d0*/  @!P4 STG.E.U8 desc[UR36][R10.64+0x30], R9 ;  /* 0x000030090a00c986 */ /* 0x0001e2000c101124 */
[----:B------:R-:W-:Y:S05]  /*54e0*/  @P3 BRA `(.L_x_217) ;  /* 0x00000000000c3947 */ /* 0x000fea0003800000 */
[----:B--2---:R-:W0:Y:S02]  /*54f0*/  LDG.E.U8 R157, desc[UR36][R12.64+0x31] ;  /* 0x000031240c9d7981 */ /* 0x004e24000c1e1100 */
[----:B0-----:R-:W-:-:S05]  /*5500*/  PRMT R9, R157, 0x8880, RZ ;  /* 0x000088809d097816 */ /* 0x001fca00000000ff */
[----:B------:R-:W-:-:S07]  /*5510*/  IMAD R22, R9, R156, RZ ;  /* 0x0000009c09167224 */ /* 0x000fce00078e02ff */
.L_x_217:
[----:B------:R-:W-:Y:S05]  /*5520*/  BSYNC B1 ;  /* 0x0000000000017941 */ /* 0x000fea0003800000 */
.L_x_216:
[----:B------:R-:W-:Y:S01]  /*5530*/  @!P3 IMAD R51, R51, R155, R22 ;  /* 0x0000009b3333b224 */ /* 0x000fe200078e0216 */
[----:B------:R-:W-:Y:S04]  /*5540*/  BSSY B1, `(.L_x_218) ;  /* 0x0000006000017945 */ /* 0x000fe80003800000 */
[----:B------:R0:W-:Y:S01]  /*5550*/  @!P3 STG.E.U8 desc[UR36][R10.64+0x31], R51 ;  /* 0x000031330a00b986 */ /* 0x0001e2000c101124 */
[----:B------:R-:W-:Y:S05]  /*5560*/  @P5 BRA `(.L_x_219) ;  /* 0x00000000000c5947 */ /* 0x000fea0003800000 */
[----:B--2---:R-:W0:Y:S02]  /*5570*/  LDG.E.U8 R157, desc[UR36][R4.64+0x38] ;  /* 0x00003824049d7981 */ /* 0x004e24000c1e1100 */
[----:B0-----:R-:W-:-:S05]  /*5580*/  PRMT R9, R157, 0x8880, RZ ;  /* 0x000088809d097816 */ /* 0x001fca00000000ff */
[----:B------:R-:W-:-:S07]  /*5590*/  IMAD R22, R9, R156, RZ ;  /* 0x0000009c09167224 */ /* 0x000fce00078e02ff */
.L_x_219:
[----:B------:R-:W-:Y:S05]  /*55a0*/  BSYNC B1 ;  /* 0x0000000000017941 */ /* 0x000fea0003800000 */
.L_x_218:
[----:B0-----:R-:W-:Y:S01]  /*55b0*/  @!P5 IMAD R9, R52, R155, R22 ;  /* 0x0000009b3409d224 */ /* 0x001fe200078e0216 */
[----:B------:R-:W-:Y:S04]  /*55c0*/  BSSY B1, `(.L_x_220) ;  /* 0x0000006000017945 */ /* 0x000fe80003800000 */
[----:B------:R0:W-:Y:S01]  /*55d0*/  @!P5 STG.E.U8 desc[UR36][R6.64+0x38], R9 ;  /* 0x000038090600d986 */ /* 0x0001e2000c101124 */
[----:B------:R-:W-:Y:S05]  /*55e0*/  @P1 BRA `(.L_x_221) ;  /* 0x00000000000c1947 */ /* 0x000fea0003800000 */
[----:B--2---:R-:W0:Y:S02]  /*55f0*/  LDG.E.U8 R157, desc[UR36][R4.64+0x39] ;  /* 0x00003924049d7981 */ /* 0x004e24000c1e1100 */
[----:B0-----:R-:W-:-:S05]  /*5600*/  PRMT R9, R157, 0x8880, RZ ;  /* 0x000088809d097816 */ /* 0x001fca00000000ff */
[----:B------:R-:W-:-:S07]  /*5610*/  IMAD R22, R9, R156, RZ ;  /* 0x0000009c09167224 */ /* 0x000fce00078e02ff */
.L_x_221:
[----:B------:R-:W-:Y:S05]  /*5620*/  BSYNC B1 ;  /* 0x0000000000017941 */ /* 0x000fea0003800000 */
.L_x_220:
        /* <DEDUP_REMOVED lines=11> */
.L_x_223:
[----:B------:R-:W-:Y:S05]  /*56e0*/  BSYNC B1 ;  /* 0x0000000000017941 */ /* 0x000fea0003800000 */
.L_x_222:
[----:B0-----:R-:W-:Y:S01]  /*56f0*/  @!P4 IMAD R9, R54, R155, R22 ;  /* 0x0000009b3609c224 */ /* 0x001fe200078e0216 */
[----:B------:R-:W-:Y:S04]  /*5700*/  BSSY B1, `(.L_x_224) ;  /* 0x0000006000017945 */ /* 0x000fe80003800000 */
[----:B------:R0:W-:Y:S01]  /*5710*/  @!P4 STG.E.U8 desc[UR36][R10.64+0x38], R9 ;  /* 0x000038090a00c986 */ /* 0x0001e2000c101124 */
[----:B------:R-:W-:Y:S05]  /*5720*/  @P3 BRA `(.L_x_225) ;  /* 0x00000000000c3947 */ /* 0x000fea0003800000 */
[----:B--2---:R-:W0:Y:S02]  /*5730*/  LDG.E.U8 R157, desc[UR36][R12.64+0x39] ;  /* 0x000039240c9d7981 */ /* 0x004e24000c1e1100 */
[----:B0-----:R-:W-:-:S05]  /*5740*/  PRMT R9, R157, 0x8880, RZ ;  /* 0x000088809d097816 */ /* 0x001fca00000000ff */
[----:B------:R-:W-:-:S07]  /*5750*/  IMAD R22, R9, R156, RZ ;  /* 0x0000009c09167224 */ /* 0x000fce00078e02ff */
.L_x_225:
[----:B------:R-:W-:Y:S05]  /*5760*/  BSYNC B1 ;  /* 0x0000000000017941 */ /* 0x000fea0003800000 */
.L_x_224:
[----:B------:R-:W-:Y:S01]  /*5770*/  @!P3 IMAD R55, R55, R155, R22 ;  /* 0x0000009b3737b224 */ /* 0x000fe200078e0216 */
[----:B------:R-:W-:Y:S04]  /*5780*/  BSSY B1, `(.L_x_226) ;  /* 0x0000006000017945 */ /* 0x000fe80003800000 */
[----:B------:R0:W-:Y:S01]  /*5790*/  @!P3 STG.E.U8 desc[UR36][R10.64+0x39], R55 ;  /* 0x000039370a00b986 */ /* 0x0001e2000c101124 */
[----:B------:R-:W-:Y:S05]  /*57a0*/  @P5 BRA `(.L_x_227) ;  /* 0x00000000000c5947 */ /* 0x000fea0003800000 */
[----:B--2---:R-:W0:Y:S02]  /*57b0*/  LDG.E.U8 R157, desc[UR36][R4.64+0x40] ;  /* 0x00004024049d7981 */ /* 0x004e24000c1e1100 */
[----:B0-----:R-:W-:-:S05]  /*57c0*/  PRMT R9, R157, 0x8880, RZ ;  /* 0x000088809d097816 */ /* 0x001fca00000000ff */
[----:B------:R-:W-:-:S07]  /*57d0*/  IMAD R22, R9, R156, RZ ;  /* 0x0000009c09167224 */ /* 0x000fce00078e02ff */
.L_x_227:
[----:B------:R-:W-:Y:S05]  /*57e0*/  BSYNC B1 ;  /* 0x0000000000017941 */ /* 0x000fea0003800000 */
.L_x_226:
[----:B0-----:R-:W-:Y:S01]  /*57f0*/  @!P5 IMAD R9, R56, R155, R22 ;  /* 0x0000009b3809d224 */ /* 0x001fe200078e0216 */
[----:B------:R-:W-:Y:S04]  /*5800*/  BSSY B1, `(.L_x_228) ;  /* 0x0000006000017945 */ /* 0x000fe80003800000 */
[----:B------:R0:W-:Y:S01]  /*5810*/  @!P5 STG.E.U8 desc[UR36][R6.64+0x40], R9 ;  /* 0x000040090600d986 */ /* 0x0001e2000c101124 */
[----:B------:R-:W-:Y:S05]  /*5820*/  @P1 BRA `(.L_x_229) ;  /* 0x00000000000c1947 */ /* 0x000fea0003800000 */
[----:B--2---:R-:W0:Y:S02]  /*5830*/  LDG.E.U8 R157, desc[UR36][R4.64+0x41] ;  /* 0x00004124049d7981 */ /* 0x004e24000c1e1100 */
[----:B0-----:R-:W-:-:S05]  /*5840*/  PRMT R9, R157, 0x8880, RZ ;  /* 0x000088809d097816 */ /* 0x001fca00000000ff */
[----:B------:R-:W-:-:S07]  /*5850*/  IMAD R22, R9, R156, RZ ;  /* 0x0000009c09167224 */ /* 0x000fce00078e02ff */
.L_x_229:
[----:B------:R-:W-:Y:S05]  /*5860*/  BSYNC B1 ;  /* 0x0000000000017941 */ /* 0x000fea0003800000 */
.L_x_228:
        /* <DEDUP_REMOVED lines=11> */
.L_x_231:
[----:B------:R-:W-:Y:S05]  /*5920*/  BSYNC B1 ;  /* 0x0000000000017941 */ /* 0x000fea0003800000 */
.L_x_230:
[----:B0-----:R-:W-:Y:S01]  /*5930*/  @!P4 IMAD R9, R58, R155, R22 ;  /* 0x0000009b3a09c224 */ /* 0x001fe200078e0216 */
[----:B------:R-:W-:Y:S04]  /*5940*/  BSSY B1, `(.L_x_232) ;  /* 0x0000006000017945 */ /* 0x000fe80003800000 */
[----:B------:R0:W-:Y:S01]  /*5950*/  @!P4 STG.E.U8 desc[UR36][R10.64+0x40], R9 ;  /* 0x000040090a00c986 */ /* 0x0001e2000c101124 */
[----:B------:R-:W-:Y:S05]  /*5960*/  @P3 BRA `(.L_x_233) ;  /* 0x00000000000c3947 */ /* 0x000fea0003800000 */
[----:B--2---:R-:W0:Y:S02]  /*5970*/  LDG.E.U8 R157, desc[UR36][R12.64+0x41] ;  /* 0x000041240c9d7981 */ /* 0x004e24000c1e1100 */
[----:B0-----:R-:W-:-:S05]  /*5980*/  PRMT R9, R157, 0x8880, RZ ;  /* 0x000088809d097816 */ /* 0x001fca00000000ff */
[----:B------:R-:W-:-:S07]  /*5990*/  IMAD R22, R9, R156, RZ ;  /* 0x0000009c09167224 */ /* 0x000fce00078e02ff */
.L_x_233:
[----:B------:R-:W-:Y:S05]  /*59a0*/  BSYNC B1 ;  /* 0x0000000000017941 */ /* 0x000fea0003800000 */
.L_x_232:
[----:B------:R-:W-:Y:S01]  /*59b0*/  @!P3 IMAD R59, R59, R155, R22 ;  /* 0x0000009b3b3bb224 */ /* 0x000fe200078e0216 */
[----:B------:R-:W-:Y:S04]  /*59c0*/  BSSY B1, `(.L_x_234) ;  /* 0x0000006000017945 */ /* 0x000fe80003800000 */
[----:B------:R0:W-:Y:S01]  /*59d0*/  @!P3 STG.E.U8 desc[UR36][R10.64+0x41], R59 ;  /* 0x0000413b0a00b986 */ /* 0x0001e2000c101124 */
[----:B------:R-:W-:Y:S05]  /*59e0*/  @P5 BRA `(.L_x_235) ;  /* 0x00000000000c5947 */ /* 0x000fea0003800000 */
[----:B--2---:R-:W0:Y:S02]  /*59f0*/  LDG.E.U8 R157, desc[UR36][R4.64+0x48] ;  /* 0x00004824049d7981 */ /* 0x004e24000c1e1100 */
[----:B0-----:R-:W-:-:S05]  /*5a00*/  PRMT R9, R157, 0x8880, RZ ;  /* 0x000088809d097816 */ /* 0x001fca00000000ff */
[----:B------:R-:W-:-:S07]  /*5a10*/  IMAD R22, R9, R156, RZ ;  /* 0x0000009c09167224 */ /* 0x000fce00078e02ff */
.L_x_235:
[----:B------:R-:W-:Y:S05]  /*5a20*/  BSYNC B1 ;  /* 0x0000000000017941 */ /* 0x000fea0003800000 */
.L_x_234:
[----:B0-----:R-:W-:Y:S01]  /*5a30*/  @!P5 IMAD R9, R60, R155, R22 ;  /* 0x0000009b3c09d224 */ /* 0x001fe200078e0216 */
[----:B------:R-:W-:Y:S04]  /*5a40*/  BSSY B1, `(.L_x_236) ;  /* 0x0000006000017945 */ /* 0x000fe80003800000 */
[----:B------:R0:W-:Y:S01]  /*5a50*/  @!P5 STG.E.U8 desc[UR36][R6.64+0x48], R9 ;  /* 0x000048090600d986 */ /* 0x0001e2000c101124 */
[----:B------:R-:W-:Y:S05]  /*5a60*/  @P1 BRA `(.L_x_237) ;  /* 0x00000000000c1947 */ /* 0x000fea0003800000 */
[----:B--2---:R-:W0:Y:S02]  /*5a70*/  LDG.E.U8 R157, desc[UR36][R4.64+0x49] ;  /* 0x00004924049d7981 */ /* 0x004e24000c1e1100 */
[----:B0-----:R-:W-:-:S05]  /*5a80*/  PRMT R9, R157, 0x8880, RZ ;  /* 0x000088809d097816 */ /* 0x001fca00000000ff */
[----:B------:R-:W-:-:S07]  /*5a90*/  IMAD R22, R9, R156, RZ ;  /* 0x0000009c09167224 */ /* 0x000fce00078e02ff */
.L_x_237:
[----:B------:R-:W-:Y:S05]  /*5aa0*/  BSYNC B1 ;  /* 0x0000000000017941 */ /* 0x000fea0003800000 */
.L_x_236:
        /* <DEDUP_REMOVED lines=11> */
.L_x_239:
[----:B------:R-:W-:Y:S05]  /*5b60*/  BSYNC B1 ;  /* 0x0000000000017941 */ /* 0x000fea0003800000 */
.L_x_238:
[----:B0-----:R-:W-:Y:S01]  /*5b70*/  @!P4 IMAD R9, R62, R155, R22 ;  /* 0x0000009b3e09c224 */ /* 0x001fe200078e0216 */
[----:B------:R-:W-:Y:S04]  /*5b80*/  BSSY B1, `(.L_x_240) ;  /* 0x0000006000017945 */ /* 0x000fe80003800000 */
[----:B------:R0:W-:Y:S01]  /*5b90*/  @!P4 STG.E.U8 desc[UR36][R10.64+0x48], R9 ;  /* 0x000048090a00c986 */ /* 0x0001e2000c101124 */
[----:B------:R-:W-:Y:S05]  /*5ba0*/  @P3 BRA `(.L_x_241) ;  /* 0x00000000000c3947 */ /* 0x000fea0003800000 */
[----:B--2---:R-:W0:Y:S02]  /*5bb0*/  LDG.E.U8 R157, desc[UR36][R12.64+0x49] ;  /* 0x000049240c9d7981 */ /* 0x004e24000c1e1100 */
[----:B0-----:R-:W-:-:S05]  /*5bc0*/  PRMT R9, R157, 0x8880, RZ ;  /* 0x000088809d097816 */ /* 0x001fca00000000ff */
[----:B------:R-:W-:-:S07]  /*5bd0*/  IMAD R22, R9, R156, RZ ;  /* 0x0000009c09167224 */ /* 0x000fce00078e02ff */
.L_x_241:
[----:B------:R-:W-:Y:S05]  /*5be0*/  BSYNC B1 ;  /* 0x0000000000017941 */ /* 0x000fea0003800000 */
.L_x_240:
[----:B------:R-:W-:Y:S01]  /*5bf0*/  @!P3 IMAD R63, R63, R155, R22 ;  /* 0x0000009b3f3fb224 */ /* 0x000fe200078e0216 */
[----:B------:R-:W-:Y:S04]  /*5c00*/  BSSY B1, `(.L_x_242) ;  /* 0x0000006000017945 */ /* 0x000fe80003800000 */
[----:B------:R0:W-:Y:S01]  /*5c10*/  @!P3 STG.E.U8 desc[UR36][R10.64+0x49], R63 ;  /* 0x0000493f0a00b986 */ /* 0x0001e2000c101124 */
[----:B------:R-:W-:Y:S05]  /*5c20*/  @P5 BRA `(.L_x_243) ;  /* 0x00000000000c5947 */ /* 0x000fea0003800000 */
[----:B--2---:R-:W0:Y:S02]  /*5c30*/  LDG.E.U8 R157, desc[UR36][R4.64+0x50] ;  /* 0x00005024049d7981 */ /* 0x004e24000c1e1100 */
[----:B0-----:R-:W-:-:S05]  /*5c40*/  PRMT R9, R157, 0x8880, RZ ;  /* 0x000088809d097816 */ /* 0x001fca00000000ff */
[----:B------:R-:W-:-:S07]  /*5c50*/  IMAD R22, R9, R156, RZ ;  /* 0x0000009c09167224 */ /* 0x000fce00078e02ff */
.L_x_243:
[----:B------:R-:W-:Y:S05]  /*5c60*/  BSYNC B1 ;  /* 0x0000000000017941 */ /* 0x000fea0003800000 */
.L_x_242:
[----:B0-----:R-:W-:Y:S01]  /*5c70*/  @!P5 IMAD R9, R64, R155, R22 ;  /* 0x0000009b4009d224 */ /* 0x001fe200078e0216 */
[----:B------:R-:W-:Y:S04]  /*5c80*/  BSSY B1, `(.L_x_244) ;  /* 0x0000006000017945 */ /* 0x000fe80003800000 */
[----:B------:R0:W-:Y:S01]  /*5c90*/  @!P5 STG.E.U8 desc[UR36][R6.64+0x50], R9 ;  /* 0x000050090600d986 */ /* 0x0001e2000c101124 */
[----:B------:R-:W-:Y:S05]  /*5ca0*/  @P1 BRA `(.L_x_245) ;  /* 0x00000000000c1947 */ /* 0x000fea0003800000 */
[----:B--2---:R-:W0:Y:S02]  /*5cb0*/  LDG.E.U8 R157, desc[UR36][R4.64+0x51] ;  /* 0x00005124049d7981 */ /* 0x004e24000c1e1100 */
[----:B0-----:R-:W-:-:S05]  /*5cc0*/  PRMT R9, R157, 0x8880, RZ ;  /* 0x000088809d097816 */ /* 0x001fca00000000ff */
[----:B------:R-:W-:-:S07]  /*5cd0*/  IMAD R22, R9, R156, RZ ;  /* 0x0000009c09167224 */ /* 0x000fce00078e02ff */
.L_x_245:
[----:B------:R-:W-:Y:S05]  /*5ce0*/  BSYNC B1 ;  /* 0x0000000000017941 */ /* 0x000fea0003800000 */
.L_x_244:
        /* <DEDUP_REMOVED lines=11> */
.L_x_247:
[----:B------:R-:W-:Y:S05]  /*5da0*/  BSYNC B1 ;  /* 0x0000000000017941 */ /* 0x000fea0003800000 */
.L_x_246:
[----:B0-----:R-:W-:Y:S01]  /*5db0*/  @!P4 IMAD R9, R66, R155, R22 ;  /* 0x0000009b4209c224 */ /* 0x001fe200078e0216 */
[----:B------:R-:W-:Y:S04]  /*5dc0*/  BSSY B1, `(.L_x_248) ;  /* 0x0000006000017945 */ /* 0x000fe80003800000 */
[----:B------:R0:W-:Y:S01]  /*5dd0*/  @!P4 STG.E.U8 desc[UR36][R10.64+0x50], R9 ;  /* 0x000050090a00c986 */ /* 0x0001e2000c101124 */
[----:B------:R-:W-:Y:S05]  /*5de0*/  @P3 BRA `(.L_x_249) ;  /* 0x00000000000c3947 */ /* 0x000fea0003800000 */
[----:B--2---:R-:W0:Y:S02]  /*5df0*/  LDG.E.U8 R157, desc[UR36][R12.64+0x51] ;  /* 0x000051240c9d7981 */ /* 0x004e24000c1e1100 */
[----:B0-----:R-:W-:-:S05]  /*5e00*/  PRMT R9, R157, 0x8880, RZ ;  /* 0x000088809d097816 */ /* 0x001fca00000000ff */
[----:B------:R-:W-:-:S07]  /*5e10*/  IMAD R22, R9, R156, RZ ;  /* 0x0000009c09167224 */ /* 0x000fce00078e02ff */
.L_x_249:
[----:B------:R-:W-:Y:S05]  /*5e20*/  BSYNC B1 ;  /* 0x0000000000017941 */ /* 0x000fea0003800000 */
.L_x_248:
[----:B------:R-:W-:Y:S01]  /*5e30*/  @!P3 IMAD R67, R67, R155, R22 ;  /* 0x0000009b4343b224 */ /* 0x000fe200078e0216 */
[----:B------:R-:W-:Y:S04]  /*5e40*/  BSSY B1, `(.L_x_250) ;  /* 0x0000006000017945 */ /* 0x000fe80003800000 */
[----:B------:R0:W-:Y:S01]  /*5e50*/  @!P3 STG.E.U8 desc[UR36][R10.64+0x51], R67 ;  /* 0x000051430a00b986 */ /* 0x0001e2000c101124 */
[----:B------:R-:W-:Y:S05]  /*5e60*/  @P5 BRA `(.L_x_251) ;  /* 0x00000000000c5947 */ /* 0x000fea0003800000 */
[----:B--2---:R-:W0:Y:S02]  /*5e70*/  LDG.E.U8 R157, desc[UR36][R4.64+0x58] ;  /* 0x00005824049d7981 */ /* 0x004e24000c1e1100 */
[----:B0-----:R-:W-:-:S05]  /*5e80*/  PRMT R9, R157, 0x8880, RZ ;  /* 0x000088809d097816 */ /* 0x001fca00000000ff */
[----:B------:R-:W-:-:S07]  /*5e90*/  IMAD R22, R9, R156, RZ ;  /* 0x0000009c09167224 */ /* 0x000fce00078e02ff */
.L_x_251:
[----:B------:R-:W-:Y:S05]  /*5ea0*/  BSYNC B1 ;  /* 0x0000000000017941 */ /* 0x000fea0003800000 */
.L_x_250:
[----:B0-----:R-:W-:Y:S01]  /*5eb0*/  @!P5 IMAD R9, R68, R155, R22 ;  /* 0x0000009b4409d224 */ /* 0x001fe200078e0216 */
[----:B------:R-:W-:Y:S04]  /*5ec0*/  BSSY B1, `(.L_x_252) ;  /* 0x0000006000017945 */ /* 0x000fe80003800000 */
[----:B------:R0:W-:Y:S01]  /*5ed0*/  @!P5 STG.E.U8 desc[UR36][R6.64+0x58], R9 ;  /* 0x000058090600d986 */ /* 0x0001e2000c101124 */
[----:B------:R-:W-:Y:S05]  /*5ee0*/  @P1 BRA `(.L_x_253) ;  /* 0x00000000000c1947 */ /* 0x000fea0003800000 */
[----:B--2---:R-:W0:Y:S02]  /*5ef0*/  LDG.E.U8 R157, desc[UR36][R4.64+0x59] ;  /* 0x00005924049d7981 */ /* 0x004e24000c1e1100 */
[----:B0-----:R-:W-:-:S05]  /*5f00*/  PRMT R9, R157, 0x8880, RZ ;  /* 0x000088809d097816 */ /* 0x001fca00000000ff */
[----:B------:R-:W-:-:S07]  /*5f10*/  IMAD R22, R9, R156, RZ ;  /* 0x0000009c09167224 */ /* 0x000fce00078e02ff */
.L_x_253:
[----:B------:R-:W-:Y:S05]  /*5f20*/  BSYNC B1 ;  /* 0x0000000000017941 */ /* 0x000fea0003800000 */
.L_x_252:
        /* <DEDUP_REMOVED lines=11> */
.L_x_255:
[----:B------:R-:W-:Y:S05]  /*5fe0*/  BSYNC B1 ;  /* 0x0000000000017941 */ /* 0x000fea0003800000 */
.L_x_254:
[----:B0-----:R-:W-:Y:S01]  /*5ff0*/  @!P4 IMAD R9, R70, R155, R22 ;  /* 0x0000009b4609c224 */ /* 0x001fe200078e0216 */
[----:B------:R-:W-:Y:S04]  /*6000*/  BSSY B1, `(.L_x_256) ;  /* 0x0000006000017945 */ /* 0x000fe80003800000 */
[----:B------:R0:W-:Y:S01]  /*6010*/  @!P4 STG.E.U8 desc[UR36][R10.64+0x58], R9 ;  /* 0x000058090a00c986 */ /* 0x0001e2000c101124 */
[----:B------:R-:W-:Y:S05]  /*6020*/  @P3 BRA `(.L_x_257) ;  /* 0x00000000000c3947 */ /* 0x000fea0003800000 */
[----:B--2---:R-:W0:Y:S02]  /*6030*/  LDG.E.U8 R157, desc[UR36][R12.64+0x59] ;  /* 0x000059240c9d7981 */ /* 0x004e24000c1e1100 */
[----:B0-----:R-:W-:-:S05]  /*6040*/  PRMT R9, R157, 0x8880, RZ ;  /* 0x000088809d097816 */ /* 0x001fca00000000ff */
[----:B------:R-:W-:-:S07]  /*6050*/  IMAD R22, R9, R156, RZ ;  /* 0x0000009c09167224 */ /* 0x000fce00078e02ff */
.L_x_257:
[----:B------:R-:W-:Y:S05]  /*6060*/  BSYNC B1 ;  /* 0x0000000000017941 */ /* 0x000fea0003800000 */
.L_x_256:
[----:B------:R-:W-:Y:S01]  /*6070*/  @!P3 IMAD R71, R71, R155, R22 ;  /* 0x0000009b4747b224 */ /* 0x000fe200078e0216 */
[----:B------:R-:W-:Y:S04]  /*6080*/  BSSY B1, `(.L_x_258) ;  /* 0x0000006000017945 */ /* 0x000fe80003800000 */
[----:B------:R0:W-:Y:S01]  /*6090*/  @!P3 STG.E.U8 desc[UR36][R10.64+0x59], R71 ;  /* 0x000059470a00b986 */ /* 0x0001e2000c101124 */
[----:B------:R-:W-:Y:S05]  /*60a0*/  @P5 BRA `(.L_x_259) ;  /* 0x00000000000c5947 */ /* 0x000fea0003800000 */
[----:B--2---:R-:W0:Y:S02]  /*60b0*/  LDG.E.U8 R157, desc[UR36][R4.64+0x60] ;  /* 0x00006024049d7981 */ /* 0x004e24000c1e1100 */
[----:B0-----:R-:W-:-:S05]  /*60c0*/  PRMT R9, R157, 0x8880, RZ ;  /* 0x000088809d097816 */ /* 0x001fca00000000ff */
[----:B------:R-:W-:-:S07]  /*60d0*/  IMAD R22, R9, R156, RZ ;  /* 0x0000009c09167224 */ /* 0x000fce00078e02ff */
.L_x_259:
[----:B------:R-:W-:Y:S05]  /*60e0*/  BSYNC B1 ;  /* 0x0000000000017941 */ /* 0x000fea0003800000 */
.L_x_258:
[----:B0-----:R-:W-:Y:S01]  /*60f0*/  @!P5 IMAD R9, R72, R155, R22 ;  /* 0x0000009b4809d224 */ /* 0x001fe200078e0216 */
[----:B------:R-:W-:Y:S04]  /*6100*/  BSSY B1, `(.L_x_260) ;  /* 0x0000006000017945 */ /* 0x000fe80003800000 */
[----:B------:R0:W-:Y:S01]  /*6110*/  @!P5 STG.E.U8 desc[UR36][R6.64+0x60], R9 ;  /* 0x000060090600d986 */ /* 0x0001e2000c101124 */
[----:B------:R-:W-:Y:S05]  /*6120*/  @P1 BRA `(.L_x_261) ;  /* 0x00000000000c1947 */ /* 0x000fea0003800000 */
[----:B--2---:R-:W0:Y:S02]  /*6130*/  LDG.E.U8 R157, desc[UR36][R4.64+0x61] ;  /* 0x00006124049d7981 */ /* 0x004e24000c1e1100 */
[----:B0-----:R-:W-:-:S05]  /*6140*/  PRMT R9, R157, 0x8880, RZ ;  /* 0x000088809d097816 */ /* 0x001fca00000000ff */
[----:B------:R-:W-:-:S07]  /*6150*/  IMAD R22, R9, R156, RZ ;  /* 0x0000009c09167224 */ /* 0x000fce00078e02ff */
.L_x_261:
[----:B------:R-:W-:Y:S05]  /*6160*/  BSYNC B1 ;  /* 0x0000000000017941 */ /* 0x000fea0003800000 */
.L_x_260:
        /* <DEDUP_REMOVED lines=11> */
.L_x_263:
[----:B------:R-:W-:Y:S05]  /*6220*/  BSYNC B1 ;  /* 0x0000000000017941 */ /* 0x000fea0003800000 */
.L_x_262:
[----:B0-----:R-:W-:Y:S01]  /*6230*/  @!P4 IMAD R9, R74, R155, R22 ;  /* 0x0000009b4a09c224 */ /* 0x001fe200078e0216 */
[----:B------:R-:W-:Y:S04]  /*6240*/  BSSY B1, `(.L_x_264) ;  /* 0x0000006000017945 */ /* 0x000fe80003800000 */
[----:B------:R0:W-:Y:S01]  /*6250*/  @!P4 STG.E.U8 desc[UR36][R10.64+0x60], R9 ;  /* 0x000060090a00c986 */ /* 0x0001e2000c101124 */
[----:B------:R-:W-:Y:S05]  /*6260*/  @P3 BRA `(.L_x_265) ;  /* 0x00000000000c3947 */ /* 0x000fea0003800000 */
[----:B--2---:R-:W0:Y:S02]  /*6270*/  LDG.E.U8 R157, desc[UR36][R12.64+0x61] ;  /* 0x000061240c9d7981 */ /* 0x004e24000c1e1100 */
[----:B0-----:R-:W-:-:S05]  /*6280*/  PRMT R9, R157, 0x8880, RZ ;  /* 0x000088809d097816 */ /* 0x001fca00000000ff */
[----:B------:R-:W-:-:S07]  /*6290*/  IMAD R22, R9, R156, RZ ;  /* 0x0000009c09167224 */ /* 0x000fce00078e02ff */
.L_x_265:
[----:B------:R-:W-:Y:S05]  /*62a0*/  BSYNC B1 ;  /* 0x0000000000017941 */ /* 0x000fea0003800000 */
.L_x_264:
[----:B------:R-:W-:Y:S01]  /*62b0*/  @!P3 IMAD R75, R75, R155, R22 ;  /* 0x0000009b4b4bb224 */ /* 0x000fe200078e0216 */
[----:B------:R-:W-:Y:S04]  /*62c0*/  BSSY B1, `(.L_x_266) ;  /* 0x0000006000017945 */ /* 0x000fe80003800000 */
[----:B------:R0:W-:Y:S01]  /*62d0*/  @!P3 STG.E.U8 desc[UR36][R10.64+0x61], R75 ;  /* 0x0000614b0a00b986 */ /* 0x0001e2000c101124 */
[----:B------:R-:W-:Y:S05]  /*62e0*/  @P5 BRA `(.L_x_267) ;  /* 0x00000000000c5947 */ /* 0x000fea0003800000 */
[----:B--2---:R-:W0:Y:S02]  /*62f0*/  LDG.E.U8 R157, desc[UR36][R4.64+0x68] ;  /* 0x00006824049d7981 */ /* 0x004e24000c1e1100 */
[----:B0-----:R-:W-:-:S05]  /*6300*/  PRMT R9, R157, 0x8880, RZ ;  /* 0x000088809d097816 */ /* 0x001fca00000000ff */
[----:B------:R-:W-:-:S07]  /*6310*/  IMAD R22, R9, R156, RZ ;  /* 0x0000009c09167224 */ /* 0x000fce00078e02ff */
.L_x_267:
[----:B------:R-:W-:Y:S05]  /*6320*/  BSYNC B1 ;  /* 0x0000000000017941 */ /* 0x000fea0003800000 */
.L_x_266:
[----:B0-----:R-:W-:Y:S01]  /*6330*/  @!P5 IMAD R9, R76, R155, R22 ;  /* 0x0000009b4c09d224 */ /* 0x001fe200078e0216 */
[----:B------:R-:W-:Y:S04]  /*6340*/  BSSY B1, `(.L_x_268) ;  /* 0x0000006000017945 */ /* 0x000fe80003800000 */
[----:B------:R0:W-:Y:S01]  /*6350*/  @!P5 STG.E.U8 desc[UR36][R6.64+0x68], R9 ;  /* 0x000068090600d986 */ /* 0x0001e2000c101124 */
[----:B------:R-:W-:Y:S05]  /*6360*/  @P1 BRA `(.L_x_269) ;  /* 0x00000000000c1947 */ /* 0x000fea0003800000 */
[----:B--2---:R-:W0:Y:S02]  /*6370*/  LDG.E.U8 R157, desc[UR36][R4.64+0x69] ;  /* 0x00006924049d7981 */ /* 0x004e24000c1e1100 */
[----:B0-----:R-:W-:-:S05]  /*6380*/  PRMT R9, R157, 0x8880, RZ ;  /* 0x000088809d097816 */ /* 0x001fca00000000ff */
[----:B------:R-:W-:-:S07]  /*6390*/  IMAD R22, R9, R156, RZ ;  /* 0x0000009c09167224 */ /* 0x000fce00078e02ff */
.L_x_269:
[----:B------:R-:W-:Y:S05]  /*63a0*/  BSYNC B1 ;  /* 0x0000000000017941 */ /* 0x000fea0003800000 */
.L_x_268:
        /* <DEDUP_REMOVED lines=11> */
.L_x_271:
[----:B------:R-:W-:Y:S05]  /*6460*/  BSYNC B1 ;  /* 0x0000000000017941 */ /* 0x000fea0003800000 */
.L_x_270:
[----:B0-----:R-:W-:Y:S01]  /*6470*/  @!P4 IMAD R9, R78, R155, R22 ;  /* 0x0000009b4e09c224 */ /* 0x001fe200078e0216 */
[----:B------:R-:W-:Y:S04]  /*6480*/  BSSY B1, `(.L_x_272) ;  /* 0x0000006000017945 */ /* 0x000fe80003800000 */
[----:B------:R0:W-:Y:S01]  /*6490*/  @!P4 STG.E.U8 desc[UR36][R10.64+0x68], R9 ;  /* 0x000068090a00c986 */ /* 0x0001e2000c101124 */
[----:B------:R-:W-:Y:S05]  /*64a0*/  @P3 BRA `(.L_x_273) ;  /* 0x00000000000c3947 */ /* 0x000fea0003800000 */
[----:B--2---:R-:W0:Y:S02]  /*64b0*/  LDG.E.U8 R157, desc[UR36][R12.64+0x69] ;  /* 0x000069240c9d7981 */ /* 0x004e24000c1e1100 */
[----:B0-----:R-:W-:-:S05]  /*64c0*/  PRMT R9, R157, 0x8880, RZ ;  /* 0x000088809d097816 */ /* 0x001fca00000000ff */
[----:B------:R-:W-:-:S07]  /*64d0*/  IMAD R22, R9, R156, RZ ;  /* 0x0000009c09167224 */ /* 0x000fce00078e02ff */
.L_x_273:
[----:B------:R-:W-:Y:S05]  /*64e0*/  BSYNC B1 ;  /* 0x0000000000017941 */ /* 0x000fea0003800000 */
.L_x_272:
[----:B------:R-:W-:Y:S01]  /*64f0*/  @!P3 IMAD R79, R79, R155, R22 ;  /* 0x0000009b4f4fb224 */ /* 0x000fe200078e0216 */
[----:B------:R-:W-:Y:S04]  /*6500*/  BSSY B1, `(.L_x_274) ;  /* 0x0000006000017945 */ /* 0x000fe80003800000 */
[----:B------:R0:W-:Y:S01]  /*6510*/  @!P3 STG.E.U8 desc[UR36][R10.64+0x69], R79 ;  /* 0x0000694f0a00b986 */ /* 0x0001e2000c101124 */
[----:B------:R-:W-:Y:S05]  /*6520*/  @P5 BRA `(.L_x_275) ;  /* 0x00000000000c5947 */ /* 0x000fea0003800000 */
[----:B--2---:R-:W0:Y:S02]  /*6530*/  LDG.E.U8 R157, desc[UR36][R4.64+0x70] ;  /* 0x00007024049d7981 */ /* 0x004e24000c1e1100 */
[----:B0-----:R-:W-:-:S05]  /*6540*/  PRMT R9, R157, 0x8880, RZ ;  /* 0x000088809d097816 */ /* 0x001fca00000000ff */
[----:B------:R-:W-:-:S07]  /*6550*/  IMAD R22, R9, R156, RZ ;  /* 0x0000009c09167224 */ /* 0x000fce00078e02ff */
.L_x_275:
[----:B------:R-:W-:Y:S05]  /*6560*/  BSYNC B1 ;  /* 0x0000000000017941 */ /* 0x000fea0003800000 */
.L_x_274:
[----:B0-----:R-:W-:Y:S01]  /*6570*/  @!P5 IMAD R9, R80, R155, R22 ;  /* 0x0000009b5009d224 */ /* 0x001fe200078e0216 */
[----:B------:R-:W-:Y:S04]  /*6580*/  BSSY B1, `(.L_x_276) ;  /* 0x0000006000017945 */ /* 0x000fe80003800000 */
[----:B------:R0:W-:Y:S01]  /*6590*/  @!P5 STG.E.U8 desc[UR36][R6.64+0x70], R9 ;  /* 0x000070090600d986 */ /* 0x0001e2000c101124 */
[----:B------:R-:W-:Y:S05]  /*65a0*/  @P1 BRA `(.L_x_277) ;  /* 0x00000000000c1947 */ /* 0x000fea0003800000 */
[----:B--2---:R-:W0:Y:S02]  /*65b0*/  LDG.E.U8 R157, desc[UR36][R4.64+0x71] ;  /* 0x00007124049d7981 */ /* 0x004e24000c1e1100 */
[----:B0-----:R-:W-:-:S05]  /*65c0*/  PRMT R9, R157, 0x8880, RZ ;  /* 0x000088809d097816 */ /* 0x001fca00000000ff */
[----:B------:R-:W-:-:S07]  /*65d0*/  IMAD R22, R9, R156, RZ ;  /* 0x0000009c09167224 */ /* 0x000fce00078e02ff */
.L_x_277:
[----:B------:R-:W-:Y:S05]  /*65e0*/  BSYNC B1 ;  /* 0x0000000000017941 */ /* 0x000fea0003800000 */
.L_x_276:
[----:B------:R-:W-:Y:S01]  /*65f0*/  ISETP.LT.OR P4, PT, R3, 0x71, !P0 ;  /* 0x000000710300780c */ /* 0x000fe20004781670 */
[----:B------:R-:W-:Y:S01]  /*6600*/  @!P1 IMAD R81, R81, R155, R22 ;  /* 0x0000009b51519224 */ /* 0x000fe200078e0216 */
[----:B------:R-:W-:Y:S01]  /*6610*/  BSSY B1, `(.L_x_278) ;  /* 0x000000a000017945 */ /* 0x000fe20003800000 */
[C---:B------:R-:W-:Y:S02]  /*6620*/  ISETP.LT.OR P3, PT, R3.reuse, 0x72, !P0 ;  /* 0x000000720300780c */ /* 0x040fe40004761670 */
        /* <DEDUP_REMOVED lines=8> */
.L_x_279:
[----:B------:R-:W-:Y:S05]  /*66b0*/  BSYNC B1 ;  /* 0x0000000000017941 */ /* 0x000fea0003800000 */
.L_x_278:
[----:B0-----:R-:W-:Y:S01]  /*66c0*/  @!P4 IMAD R9, R82, R155, R22 ;  /* 0x0000009b5209c224 */ /* 0x001fe200078e0216 */
[----:B------:R-:W-:Y:S04]  /*66d0*/  BSSY B1, `(.L_x_280) ;  /* 0x0000006000017945 */ /* 0x000fe80003800000 */
[----:B------:R0:W-:Y:S01]  /*66e0*/  @!P4 STG.E.U8 desc[UR36][R10.64+0x70], R9 ;  /* 0x000070090a00c986 */ /* 0x0001e2000c101124 */
[----:B------:R-:W-:Y:S05]  /*66f0*/  @P3 BRA `(.L_x_281) ;  /* 0x00000000000c3947 */ /* 0x000fea0003800000 */
[----:B--2---:R-:W0:Y:S02]  /*6700*/  LDG.E.U8 R157, desc[UR36][R12.64+0x71] ;  /* 0x000071240c9d7981 */ /* 0x004e24000c1e1100 */
[----:B0-----:R-:W-:-:S05]  /*6710*/  PRMT R9, R157, 0x8880, RZ ;  /* 0x000088809d097816 */ /* 0x001fca00000000ff */
[----:B------:R-:W-:-:S07]  /*6720*/  IMAD R22, R9, R156, RZ ;  /* 0x0000009c09167224 */ /* 0x000fce00078e02ff */
.L_x_281:
[----:B------:R-:W-:Y:S05]  /*6730*/  BSYNC B1 ;  /* 0x0000000000017941 */ /* 0x000fea0003800000 */
.L_x_280:
[----:B------:R-:W-:Y:S01]  /*6740*/  @!P3 IMAD R83, R83, R155, R22 ;  /* 0x0000009b5353b224 */ /* 0x000fe200078e0216 */
[----:B------:R-:W-:Y:S04]  /*6750*/  BSSY B1, `(.L_x_282) ;  /* 0x0000006000017945 */ /* 0x000fe80003800000 */
[----:B------:R0:W-:Y:S01]  /*6760*/  @!P3 STG.E.U8 desc[UR36][R10.64+0x71], R83 ;  /* 0x000071530a00b986 */ /* 0x0001e2000c101124 */
[----:B------:R-:W-:Y:S05]  /*6770*/  @P1 BRA `(.L_x_283) ;  /* 0x00000000000c1947 */ /* 0x000fea0003800000 */
[----:B--2---:R-:W0:Y:S02]  /*6780*/  LDG.E.U8 R157, desc[UR36][R4.64+0x78] ;  /* 0x00007824049d7981 */ /* 0x004e24000c1e1100 */
[----:B0-----:R-:W-:-:S05]  /*6790*/  PRMT R9, R157, 0x8880, RZ ;  /* 0x000088809d097816 */ /* 0x001fca00000000ff */
[----:B------:R-:W-:-:S07]  /*67a0*/  IMAD R22, R9, R156, RZ ;  /* 0x0000009c09167224 */ /* 0x000fce00078e02ff */
.L_x_283:
[----:B------:R-:W-:Y:S05]  /*67b0*/  BSYNC B1 ;  /* 0x0000000000017941 */ /* 0x000fea0003800000 */
.L_x_282:
[----:B0-----:R-:W-:Y:S01]  /*67c0*/  @!P1 IMAD R9, R84, R155, R22 ;  /* 0x0000009b54099224 */ /* 0x001fe200078e0216 */
[----:B------:R-:W-:Y:S04]  /*67d0*/  BSSY B1, `(.L_x_284) ;  /* 0x0000006000017945 */ /* 0x000fe80003800000 */
[----:B------:R0:W-:Y:S01]  /*67e0*/  @!P1 STG.E.U8 desc[UR36][R6.64+0x78], R9 ;  /* 0x0000780906009986 */ /* 0x0001e2000c101124 */
[----:B------:R-:W-:Y:S05]  /*67f0*/  @P2 BRA `(.L_x_285) ;  /* 0x00000000000c2947 */ /* 0x000fea0003800000 */
[----:B--2---:R-:W0:Y:S02]  /*6800*/  LDG.E.U8 R157, desc[UR36][R4.64+0x79] ;  /* 0x00007924049d7981 */ /* 0x004e24000c1e1100 */
[----:B0-----:R-:W-:-:S05]  /*6810*/  PRMT R9, R157, 0x8880, RZ ;  /* 0x000088809d097816 */ /* 0x001fca00000000ff */
[----:B------:R-:W-:-:S07]  /*6820*/  IMAD R22, R9, R156, RZ ;  /* 0x0000009c09167224 */ /* 0x000fce00078e02ff */
.L_x_285:
[----:B------:R-:W-:Y:S05]  /*6830*/  BSYNC B1 ;  /* 0x0000000000017941 */ /* 0x000fea0003800000 */
.L_x_284:
[----:B------:R-:W-:Y:S01]  /*6840*/  @!P2 IMAD R85, R85, R155, R22 ;  /* 0x0000009b5555a224 */ /* 0x000fe200078e0216 */
[----:B------:R-:W-:Y:S04]  /*6850*/  BSSY B1, `(.L_x_286) ;  /* 0x0000006000017945 */ /* 0x000fe80003800000 */
[----:B------:R0:W-:Y:S01]  /*6860*/  @!P2 STG.E.U8 desc[UR36][R6.64+0x79], R85 ;  /* 0x000079550600a986 */ /* 0x0001e2000c101124 */
[----:B------:R-:W-:Y:S05]  /*6870*/  @P5 BRA `(.L_x_287) ;  /* 0x00000000000c5947 */ /* 0x000fea0003800000 */
[----:B--2---:R-:W2:Y:S02]  /*6880*/  LDG.E.U8 R157, desc[UR36][R12.64+0x78] ;  /* 0x000078240c9d7981 */ /* 0x004ea4000c1e1100 */
[----:B--2---:R-:W-:-:S05]  /*6890*/  PRMT R5, R157, 0x8880, RZ ;  /* 0x000088809d057816 */ /* 0x004fca00000000ff */
[----:B------:R-:W-:-:S07]  /*68a0*/  IMAD R22, R5, R156, RZ ;  /* 0x0000009c05167224 */ /* 0x000fce00078e02ff */
.L_x_287:
[----:B------:R-:W-:Y:S05]  /*68b0*/  BSYNC B1 ;  /* 0x0000000000017941 */ /* 0x000fea0003800000 */
.L_x_286:
[----:B------:R-:W-:Y:S01]  /*68c0*/  @!P5 IMAD R5, R86, R155, R22 ;  /* 0x0000009b5605d224 */ /* 0x000fe200078e0216 */
[----:B------:R-:W-:Y:S01]  /*68d0*/  ISETP.LT.OR P0, PT, R3, 0x7a, !P0 ;  /* 0x0000007a0300780c */ /* 0x000fe20004701670 */
[----:B------:R-:W-:Y:S03]  /*68e0*/  BSSY B1, `(.L_x_288) ;  /* 0x0000006000017945 */ /* 0x000fe60003800000 */
[----:B------:R0:W-:Y:S09]  /*68f0*/  @!P5 STG.E.U8 desc[UR36][R10.64+0x78], R5 ;  /* 0x000078050a00d986 */ /* 0x0001f2000c101124 */
[----:B------:R-:W-:Y:S05]  /*6900*/  @P0 BRA `(.L_x_289) ;  /* 0x00000000000c0947 */ /* 0x000fea0003800000 */
[----:B--2---:R-:W2:Y:S02]  /*6910*/  LDG.E.U8 R157, desc[UR36][R12.64+0x79] ;  /* 0x000079240c9d7981 */ /* 0x004ea4000c1e1100 */
[----:B--2---:R-:W-:-:S05]  /*6920*/  PRMT R3, R157, 0x8880, RZ ;  /* 0x000088809d037816 */ /* 0x004fca00000000ff */
[----:B------:R-:W-:-:S07]  /*6930*/  IMAD R22, R3, R156, RZ ;  /* 0x0000009c03167224 */ /* 0x000fce00078e02ff */
.L_x_289:
[----:B------:R-:W-:Y:S05]  /*6940*/  BSYNC B1 ;  /* 0x0000000000017941 */ /* 0x000fea0003800000 */
.L_x_288:
[----:B------:R-:W-:Y:S01]  /*6950*/  IMAD R87, R87, R155, R22 ;  /* 0x0000009b57577224 */ /* 0x000fe200078e0216 */
[----:B------:R-:W-:Y:S06]  /*6960*/  @P0 BRA `(.L_x_290) ;  /* 0x0000001800180947 */ /* 0x000fec0003800000 */
[----:B------:R0:W-:Y:S01]  /*6970*/  STG.E.U8 desc[UR36][R10.64+0x79], R87 ;  /* 0x000079570a007986 */ /* 0x0001e2000c101124 */
[----:B------:R-:W-:Y:S05]  /*6980*/  BRA `(.L_x_290) ;  /* 0x0000001800107947 */ /* 0x000fea0003800000 */
.L_x_33:
[C---:B------:R-:W-:Y:S02]  /*6990*/  ISETP.GE.AND P2, PT, R0.reuse, 0x1, PT ;  /* 0x000000010000780c */ /* 0x040fe40003f46270 */
[----:B------:R-:W-:Y:S02]  /*69a0*/  ISETP.GE.AND P0, PT, R0, 0x9, PT ;  /* 0x000000090000780c */ /* 0x000fe40003f06270 */
[C---:B------:R-:W-:Y:S02]  /*69b0*/  ISETP.LT.OR P3, PT, R3.reuse, 0x1, !P2 ;  /* 0x000000010300780c */ /* 0x040fe40005761670 */
[C---:B------:R-:W-:Y:S02]  /*69c0*/  ISETP.LT.OR P5, PT, R3.reuse, 0x2, !P2 ;  /* 0x000000020300780c */ /* 0x040fe400057a1670 */
[C---:B------:R-:W-:Y:S02]  /*69d0*/  ISETP.LT.OR P1, PT, R3.reuse, 0x1, !P0 ;  /* 0x000000010300780c */ /* 0x040fe40004721670 */
[----:B------:R-:W-:-:S07]  /*69e0*/  ISETP.LT.OR P4, PT, R3, 0x2, !P0 ;  /* 0x000000020300780c */ /* 0x000fce0004781670 */
[-C--:B------:R-:W-:Y:S02]  /*69f0*/  @!P3 IMAD R5, R88, R155.reuse, RZ ;  /* 0x0000009b5805b224 */ /* 0x080fe400078e02ff */
[-C--:B------:R-:W-:Y:S02]  /*6a00*/  @!P5 IMAD R89, R89, R155.reuse, RZ ;  /* 0x0000009b5959d224 */ /* 0x080fe400078e02ff */
[-C--:B------:R-:W-:Y:S01]  /*6a10*/  @!P1 IMAD R13, R90, R155.reuse, RZ ;  /* 0x0000009b5a0d9224 */ /* 0x080fe200078e02ff */
[----:B------:R0:W-:Y:S01]  /*6a20*/  @!P3 STG.E.U8 desc[UR36][R160.64], R5 ;  /* 0x00000005a000b986 */ /* 0x0001e2000c101124 */
[----:B------:R-:W-:Y:S01]  /*6a30*/  ISETP.LT.OR P3, PT, R3, 0x9, !P2 ;  /* 0x000000090300780c */ /* 0x000fe20005761670 */
[----:B------:R-:W-:Y:S02]  /*6a40*/  @!P4 IMAD R91, R91, R155, RZ ;  /* 0x0000009b5b5bc224 */ /* 0x000fe400078e02ff */
[----:B------:R-:W-:Y:S01]  /*6a50*/  @!P5 STG.E.U8 desc[UR36][R160.64+0x1], R89 ;  /* 0x00000159a000d986 */ /* 0x000fe2000c101124 */
[----:B------:R-:W-:-:S03]  /*6a60*/  ISETP.LT.OR P5, PT, R3, 0xa, !P2 ;  /* 0x0000000a0300780c */ /* 0x000fc600057a1670 */
[----:B------:R1:W-:Y:S01]  /*6a70*/  @!P1 STG.E.U8 desc[UR36][R8.64], R13 ;  /* 0x0000000d08009986 */ /* 0x0003e2000c101124 */
[----:B------:R-:W-:-:S03]  /*6a80*/  ISETP.LT.OR P1, PT, R3, 0x9, !P0 ;  /* 0x000000090300780c */ /* 0x000fc60004721670 */
[----:B------:R-:W-:Y:S01]  /*6a90*/  @!P4 STG.E.U8 desc[UR36][R8.64+0x1], R91 ;  /* 0x0000015b0800c986 */ /* 0x000fe2000c101124 */
[----:B------:R-:W-:Y:S01]  /*6aa0*/  ISETP.LT.OR P4, PT, R3, 0xa, !P0 ;  /* 0x0000000a0300780c */ /* 0x000fe20004781670 */
[----:B------:R-:W-:-:S04]  /*6ab0*/  @!P3 IMAD R15, R92, R155, RZ ;  /* 0x0000009b5c0fb224 */ /* 0x000fc800078e02ff */
[-C--:B------:R-:W-:Y:S01]  /*6ac0*/  @!P5 IMAD R93, R93, R155.reuse, RZ ;  /* 0x0000009b5d5dd224 */ /* 0x080fe200078e02ff */
[----:B------:R3:W-:Y:S01]  /*6ad0*/  @!P3 STG.E.U8 desc[UR36][R160.64+0x8], R15 ;  /* 0x0000080fa000b986 */ /* 0x0007e2000c101124 */
[C---:B------:R-:W-:Y:S02]  /*6ae0*/  ISETP.LT.OR P3, PT, R3.reuse, 0x11, !P2 ;  /* 0x000000110300780c */ /* 0x040fe40005761670 */
[-C--:B0-----:R-:W-:Y:S01]  /*6af0*/  @!P1 IMAD R5, R94, R155.reuse, RZ ;  /* 0x0000009b5e059224 */ /* 0x081fe200078e02ff */
[----:B------:R-:W-:Y:S01]  /*6b00*/  @!P5 STG.E.U8 desc[UR36][R160.64+0x9], R93 ;  /* 0x0000095da000d986 */ /* 0x000fe2000c101124 */
[----:B------:R-:W-:Y:S02]  /*6b10*/  ISETP.LT.OR P5, PT, R3, 0x12, !P2 ;  /* 0x000000120300780c */ /* 0x000fe400057a1670 */
[----:B------:R-:W-:Y:S01]  /*6b20*/  @!P4 IMAD R95, R95, R155, RZ ;  /* 0x0000009b5f5fc224 */ /* 0x000fe200078e02ff */
[----:B------:R0:W-:Y:S01]  /*6b30*/  @!P1 STG.E.U8 desc[UR36][R8.64+0x8], R5 ;  /* 0x0000080508009986 */ /* 0x0001e2000c101124 */
[----:B------:R-:W-:-:S03]  /*6b40*/  ISETP.LT.OR P1, PT, R3, 0x11, !P0 ;  /* 0x000000110300780c */ /* 0x000fc60004721670 */
[----:B------:R-:W-:Y:S01]  /*6b50*/  @!P4 STG.E.U8 desc[UR36][R8.64+0x9], R95 ;  /* 0x0000095f0800c986 */ /* 0x000fe2000c101124 */
[----:B------:R-:W-:Y:S01]  /*6b60*/  ISETP.LT.OR P4, PT, R3, 0x12, !P0 ;  /* 0x000000120300780c */ /* 0x000fe20004781670 */
[----:B-1----:R-:W-:-:S04]  /*6b70*/  @!P3 IMAD R13, R96, R155, RZ ;  /* 0x0000009b600db224 */ /* 0x002fc800078e02ff */
[-C--:B------:R-:W-:Y:S01]  /*6b80*/  @!P5 IMAD R97, R97, R155.reuse, RZ ;  /* 0x0000009b6161d224 */ /* 0x080fe200078e02ff */
[----:B------:R1:W-:Y:S01]  /*6b90*/  @!P3 STG.E.U8 desc[UR36][R160.64+0x10], R13 ;  /* 0x0000100da000b986 */ /* 0x0003e2000c101124 */
[C---:B------:R-:W-:Y:S02]  /*6ba0*/  ISETP.LT.OR P3, PT, R3.reuse, 0x19, !P2 ;  /* 0x000000190300780c */ /* 0x040fe40005761670 */
[-C--:B---3--:R-:W-:Y:S01]  /*6bb0*/  @!P1 IMAD R15, R98, R155.reuse, RZ ;  /* 0x0000009b620f9224 */ /* 0x088fe200078e02ff */
[----:B------:R-:W-:Y:S01]  /*6bc0*/  @!P5 STG.E.U8 desc[UR36][R160.64+0x11], R97 ;  /* 0x00001161a000d986 */ /* 0x000fe2000c101124 */
[----:B------:R-:W-:Y:S02]  /*6bd0*/  ISETP.LT.OR P5, PT, R3, 0x1a, !P2 ;  /* 0x0000001a0300780c */ /* 0x000fe400057a1670 */
[----:B------:R-:W-:Y:S01]  /*6be0*/  @!P4 IMAD R99, R99, R155, RZ ;  /* 0x0000009b6363c224 */ /* 0x000fe200078e02ff */
[----:B------:R3:W-:Y:S01]  /*6bf0*/  @!P1 STG.E.U8 desc[UR36][R8.64+0x10], R15 ;  /* 0x0000100f08009986 */ /* 0x0007e2000c101124 */
[----:B------:R-:W-:-:S03]  /*6c00*/  ISETP.LT.OR P1, PT, R3, 0x19, !P0 ;  /* 0x000000190300780c */ /* 0x000fc60004721670 */
[----:B------:R-:W-:Y:S01]  /*6c10*/  @!P4 STG.E.U8 desc[UR36][R8.64+0x11], R99 ;  /* 0x000011630800c986 */ /* 0x000fe2000c101124 */
[----:B------:R-:W-:Y:S01]  /*6c20*/  ISETP.LT.OR P4, PT, R3, 0x1a, !P0 ;  /* 0x0000001a0300780c */ /* 0x000fe20004781670 */
[----:B0-----:R-:W-:-:S04]  /*6c30*/  @!P3 IMAD R5, R100, R155, RZ ;  /* 0x0000009b6405b224 */ /* 0x001fc800078e02ff */
[-C--:B------:R-:W-:Y:S01]  /*6c40*/  @!P5 IMAD R101, R101, R155.reuse, RZ ;  /* 0x0000009b6565d224 */ /* 0x080fe200078e02ff */
[----:B------:R0:W-:Y:S01]  /*6c50*/  @!P3 STG.E.U8 desc[UR36][R160.64+0x18], R5 ;  /* 0x00001805a000b986 */ /* 0x0001e2000c101124 */
[C---:B------:R-:W-:Y:S02]  /*6c60*/  ISETP.LT.OR P3, PT, R3.reuse, 0x21, !P2 ;  /* 0x000000210300780c */ /* 0x040fe40005761670 */
[-C--:B-1----:R-:W-:Y:S01]  /*6c70*/  @!P1 IMAD R13, R102, R155.reuse, RZ ;  /* 0x0000009b660d9224 */ /* 0x082fe200078e02ff */
[----:B------:R-:W-:Y:S01]  /*6c80*/  @!P5 STG.E.U8 desc[UR36][R160.64+0x19], R101 ;  /* 0x00001965a000d986 */ /* 0x000fe2000c101124 */
[----:B------:R-:W-:Y:S02]  /*6c90*/  ISETP.LT.OR P5, PT, R3, 0x22, !P2 ;  /* 0x000000220300780c */ /* 0x000fe400057a1670 */
[----:B------:R-:W-:Y:S01]  /*6ca0*/  @!P4 IMAD R103, R103, R155, RZ ;  /* 0x0000009b6767c224 */ /* 0x000fe200078e02ff */
[----:B------:R1:W-:Y:S01]  /*6cb0*/  @!P1 STG.E.U8 desc[UR36][R8.64+0x18], R13 ;  /* 0x0000180d08009986 */ /* 0x0003e2000c101124 */
[----:B------:R-:W-:-:S03]  /*6cc0*/  ISETP.LT.OR P1, PT, R3, 0x21, !P0 ;  /* 0x000000210300780c */ /* 0x000fc60004721670 */
[----:B------:R-:W-:Y:S01]  /*6cd0*/  @!P4 STG.E.U8 desc[UR36][R8.64+0x19], R103 ;  /* 0x000019670800c986 */ /* 0x000fe2000c101124 */
[----:B------:R-:W-:Y:S01]  /*6ce0*/  ISETP.LT.OR P4, PT, R3, 0x22, !P0 ;  /* 0x000000220300780c */ /* 0x000fe20004781670 */
[----:B---3--:R-:W-:-:S04]  /*6cf0*/  @!P3 IMAD R15, R104, R155, RZ ;  /* 0x0000009b680fb224 */ /* 0x008fc800078e02ff */
        /* <DEDUP_REMOVED lines=128> */
[----:B------:R-:W-:-:S02]  /*7500*/  ISETP.GE.AND P1, PT, R0, 0x81, PT ;  /* 0x000000810000780c */ /* 0x000fc40003f26270 */
[C---:B------:R-:W-:Y:S01]  /*7510*/  ISETP.LT.OR P5, PT, R3.reuse, 0x79, !P0 ;  /* 0x000000790300780c */ /* 0x040fe200047a1670 */
[----:B------:R-:W-:Y:S01]  /*7520*/  @!P4 STG.E.U8 desc[UR36][R8.64+0x71], R147 ;  /* 0x000071930800c986 */ /* 0x000fe2000c101124 */
[C---:B------:R-:W-:Y:S01]  /*7530*/  ISETP.LT.OR P0, PT, R3.reuse, 0x7a, !P0 ;  /* 0x0000007a0300780c */ /* 0x040fe20004701670 */
[----:B0-----:R-:W-:Y:S01]  /*7540*/  @!P3 IMAD R5, R148, R155, RZ ;  /* 0x0000009b9405b224 */ /* 0x001fe200078e02ff */
[----:B------:R-:W-:-:S03]  /*7550*/  ISETP.LT.OR P4, PT, R3, 0x1, !P1 ;  /* 0x000000010300780c */ /* 0x000fc60004f81670 */
[----:B------:R-:W-:Y:S01]  /*7560*/  @!P2 IMAD R149, R149, R155, RZ ;  /* 0x0000009b9595a224 */ /* 0x000fe200078e02ff */
[----:B------:R0:W-:Y:S01]  /*7570*/  @!P3 STG.E.U8 desc[UR36][R160.64+0x78], R5 ;  /* 0x00007805a000b986 */ /* 0x0001e2000c101124 */
[----:B------:R-:W-:-:S03]  /*7580*/  ISETP.LT.OR P3, PT, R3, 0x2, !P1 ;  /* 0x000000020300780c */ /* 0x000fc60004f61670 */
[----:B------:R-:W-:Y:S01]  /*7590*/  @!P2 STG.E.U8 desc[UR36][R160.64+0x79], R149 ;  /* 0x00007995a000a986 */ /* 0x000fe2000c101124 */
[-C--:B-1----:R-:W-:Y:S01]  /*75a0*/  @!P5 IMAD R13, R150, R155.reuse, RZ ;  /* 0x0000009b960dd224 */ /* 0x082fe200078e02ff */
[----:B------:R-:W-:Y:S01]  /*75b0*/  ISETP.GE.AND P2, PT, R0, 0x89, PT ;  /* 0x000000890000780c */ /* 0x000fe20003f46270 */
[-C--:B------:R-:W-:Y:S02]  /*75c0*/  @!P0 IMAD R151, R151, R155.reuse, RZ ;  /* 0x0000009b97978224 */ /* 0x080fe400078e02ff */
[----:B---3--:R-:W-:Y:S01]  /*75d0*/  @!P4 IMAD R15, R24, R155, RZ ;  /* 0x0000009b180fc224 */ /* 0x008fe200078e02ff */
[----:B------:R1:W-:Y:S01]  /*75e0*/  @!P5 STG.E.U8 desc[UR36][R8.64+0x78], R13 ;  /* 0x0000780d0800d986 */ /* 0x0003e2000c101124 */
[----:B------:R-:W-:-:S03]  /*75f0*/  ISETP.LT.OR P5, PT, R3, 0x1, !P2 ;  /* 0x000000010300780c */ /* 0x000fc600057a1670 */
[----:B------:R-:W-:Y:S01]  /*7600*/  @!P3 IMAD R25, R25, R155, RZ ;  /* 0x0000009b1919b224 */ /* 0x000fe200078e02ff */
[----:B------:R-:W-:Y:S01]  /*7610*/  @!P0 STG.E.U8 desc[UR36][R8.64+0x79], R151 ;  /* 0x0000799708008986 */ /* 0x000fe2000c101124 */
[----:B------:R-:W-:-:S03]  /*7620*/  ISETP.LT.OR P0, PT, R3, 0x2, !P2 ;  /* 0x000000020300780c */ /* 0x000fc60005701670 */
[----:B------:R-:W-:Y:S01]  /*7630*/  @!P4 STG.E.U8 desc[UR36][R6.64], R15 ;  /* 0x0000000f0600c986 */ /* 0x000fe2000c101124 */
        /* <DEDUP_REMOVED lines=19> */
[-C--:B------:R-:W-:Y:S01]  /*7770*/  @!P4 IMAD R9, R32, R155.reuse, RZ ;  /* 0x0000009b2009c224 */ /* 0x080fe200078e02ff */
        /* <DEDUP_REMOVED lines=127> */
[----:B-1----:R-:W-:-:S04]  /*7f70*/  @!P5 IMAD R13, R74, R155, RZ ;  /* 0x0000009b4a0dd224 */ /* 0x002fc800078e02ff */
        /* <DEDUP_REMOVED lines=12> */
[----:B------:R-:W-:-:S04]  /*8040*/  @!P0 IMAD R9, R78, R155, RZ ;  /* 0x0000009b4e098224 */ /* 0x000fc800078e02ff */
[-C--:B------:R-:W-:Y:S01]  /*8050*/  @!P4 IMAD R79, R79, R155.reuse, RZ ;  /* 0x0000009b4f4fc224 */ /* 0x080fe200078e02ff */
[----:B------:R1:W-:Y:S01]  /*8060*/  @!P0 STG.E.U8 desc[UR36][R10.64+0x68], R9 ;  /* 0x000068090a008986 */ /* 0x0003e2000c101124 */
[----:B------:R-:W-:Y:S02]  /*8070*/  ISETP.LT.OR P0, PT, R3, 0x71, !P2 ;  /* 0x000000710300780c */ /* 0x000fe40005701670 */
[----:B------:R-:W-:Y:S01]  /*8080*/  @!P3 IMAD R81, R81, R155, RZ ;  /* 0x0000009b5151b224 */ /* 0x000fe200078e02ff */
[----:B------:R3:W-:Y:S01]  /*8090*/  @!P4 STG.E.U8 desc[UR36][R10.64+0x69], R79 ;  /* 0x0000694f0a00c986 */ /* 0x0007e2000c101124 */
[----:B------:R-:W-:-:S03]  /*80a0*/  ISETP.LT.OR P4, PT, R3, 0x72, !P2 ;  /* 0x000000720300780c */ /* 0x000fc60005781670 */
[----:B------:R3:W-:Y:S01]  /*80b0*/  @!P3 STG.E.U8 desc[UR36][R6.64+0x71], R81 ;  /* 0x000071510600b986 */ /* 0x0007e2000c101124 */
[C---:B------:R-:W-:Y:S02]  /*80c0*/  ISETP.LT.OR P3, PT, R3.reuse, 0x79, !P1 ;  /* 0x000000790300780c */ /* 0x040fe40004f61670 */
[C---:B------:R-:W-:Y:S01]  /*80d0*/  ISETP.LT.OR P1, PT, R3.reuse, 0x7a, !P1 ;  /* 0x0000007a0300780c */ /* 0x040fe20004f21670 */
[----:B------:R3:W-:Y:S01]  /*80e0*/  @!P5 STG.E.U8 desc[UR36][R6.64+0x70], R13 ;  /* 0x0000700d0600d986 */ /* 0x0007e2000c101124 */
[C---:B------:R-:W-:Y:S02]  /*80f0*/  ISETP.LT.OR P5, PT, R3.reuse, 0x79, !P2 ;  /* 0x000000790300780c */ /* 0x040fe400057a1670 */
[----:B------:R-:W-:Y:S01]  /*8100*/  ISETP.LT.OR P2, PT, R3, 0x7a, !P2 ;  /* 0x0000007a0300780c */ /* 0x000fe20005741670 */
[-C--:B------:R-:W-:Y:S02]  /*8110*/  @!P0 IMAD R3, R82, R155.reuse, RZ ;  /* 0x0000009b52038224 */ /* 0x080fe400078e02ff */
[----:B------:R-:W-:-:S03]  /*8120*/  @!P4 IMAD R83, R83, R155, RZ ;  /* 0x0000009b5353c224 */ /* 0x000fc600078e02ff */
[----:B------:R3:W-:Y:S01]  /*8130*/  @!P0 STG.E.U8 desc[UR36][R10.64+0x70], R3 ;  /* 0x000070030a008986 */ /* 0x0007e2000c101124 */
[-C--:B0-----:R-:W-:Y:S02]  /*8140*/  @!P3 IMAD R5, R84, R155.reuse, RZ ;  /* 0x0000009b5405b224 */ /* 0x081fe400078e02ff */
[-C--:B------:R-:W-:Y:S01]  /*8150*/  @!P1 IMAD R85, R85, R155.reuse, RZ ;  /* 0x0000009b55559224 */ /* 0x080fe200078e02ff */
[----:B------:R3:W-:Y:S01]  /*8160*/  @!P4 STG.E.U8 desc[UR36][R10.64+0x71], R83 ;  /* 0x000071530a00c986 */ /* 0x0007e2000c101124 */
[-C--:B-1----:R-:W-:Y:S02]  /*8170*/  @!P5 IMAD R9, R86, R155.reuse, RZ ;  /* 0x0000009b5609d224 */ /* 0x082fe400078e02ff */
[----:B------:R-:W-:Y:S01]  /*8180*/  @!P2 IMAD R87, R87, R155, RZ ;  /* 0x0000009b5757a224 */ /* 0x000fe200078e02ff */
[----:B------:R3:W-:Y:S04]  /*8190*/  @!P3 STG.E.U8 desc[UR36][R6.64+0x78], R5 ;  /* 0x000078050600b986 */ /* 0x0007e8000c101124 */
[----:B------:R3:W-:Y:S04]  /*81a0*/  @!P1 STG.E.U8 desc[UR36][R6.64+0x79], R85 ;  /* 0x0000795506009986 */ /* 0x0007e8000c101124 */
[----:B------:R3:W-:Y:S04]  /*81b0*/  @!P5 STG.E.U8 desc[UR36][R10.64+0x78], R9 ;  /* 0x000078090a00d986 */ /* 0x0007e8000c101124 */
[----:B------:R3:W-:Y:S02]  /*81c0*/  @!P2 STG.E.U8 desc[UR36][R10.64+0x79], R87 ;  /* 0x000079570a00a986 */ /* 0x0007e4000c101124 */
.L_x_290:
[----:B------:R-:W-:Y:S05]  /*81d0*/  BSYNC B0 ;  /* 0x0000000000007941 */ /* 0x000fea0003800000 */
.L_x_32:
[----:B------:R-:W-:Y:S01]  /*81e0*/  ULDC UR4, c[0x0][0xc] ;  /* 0x0000030000047ab9 */ /* 0x000fe20000000800 */
[----:B------:R-:W-:Y:S01]  /*81f0*/  ULDC UR5, c[0x0][0x10] ;  /* 0x0000040000057ab9 */ /* 0x000fe20000000800 */
[----:B---3--:R-:W3:Y:S01]  /*8200*/  LDC R3, c[0x0][0x14] ;  /* 0x00000500ff037b82 */ /* 0x008ee20000000800 */
[----:B------:R-:W-:Y:S01]  /*8210*/  UIMAD.WIDE.U32 UR4, UR4, UR5, URZ ;  /* 0x00000005040472a5 */ /* 0x000fe2000f8e003f */
[----:B------:R-:W-:Y:S01]  /*8220*/  PRMT R0, RZ, 0x7610, R0 ;  /* 0x00007610ff007816 */ /* 0x000fe20000000000 */
[----:B------:R-:W-:Y:S02]  /*8230*/  IMAD.MOV.U32 R153, RZ, RZ, -0x1 ;  /* 0xffffffffff997424 */ /* 0x000fe400078e00ff */
[----:B------:R-:W-:Y:S02]  /*8240*/  IMAD.MOV.U32 R22, RZ, RZ, -0x1 ;  /* 0xffffffffff167424 */ /* 0x000fe400078e00ff */
[----:B---3--:R-:W-:-:S04]  /*8250*/  IMAD.WIDE.U32 R16, R3, UR4, R16 ;  /* 0x0000000403107c25 */ /* 0x008fc8000f8e0010 */
[----:B------:R-:W-:Y:S01]  /*8260*/  IMAD R3, R3, UR5, RZ ;  /* 0x0000000503037c24 */ /* 0x000fe2000f8e02ff */
[----:B------:R-:W-:Y:S02]  /*8270*/  ULDC.64 UR4, c[0x0][0x650] ;  /* 0x0001940000047ab9 */ /* 0x000fe40000000a00 */
[----:B------:R-:W-:Y:S01]  /*8280*/  ISETP.GE.U32.AND P0, PT, R16, UR4, PT ;  /* 0x0000000410007c0c */ /* 0x000fe2000bf06070 */
[----:B------:R-:W-:-:S05]  /*8290*/  IMAD.IADD R17, R17, 0x1, R3 ;  /* 0x0000000111117824 */ /* 0x000fca00078e0203 */
[----:B------:R-:W-:-:S13]  /*82a0*/  ISETP.GE.U32.AND.EX P0, PT, R17, UR5, PT, P0 ;  /* 0x0000000511007c0c */ /* 0x000fda000bf06100 */
[----:B------:R-:W-:Y:S05]  /*82b0*/  @P0 BRA `(.L_x_291) ;  /* 0x0000000400640947 */ /* 0x000fea0003800000 */
[----:B------:R-:W3:Y:S01]  /*82c0*/  S2R R12, SR_CTAID.X ;  /* 0x00000000000c7919 */ /* 0x000ee20000002500 */
[----:B0-----:R-:W0:Y:S01]  /*82d0*/  LDC.64 R10, c[0x0][0x628] ;  /* 0x00018a00ff0a7b82 */ /* 0x001e220000000a00 */
[----:B------:R-:W-:Y:S01]  /*82e0*/  ULDC UR4, c[0x0][0x150] ;  /* 0x0000540000047ab9 */ /* 0x000fe20000000800 */
[----:B------:R-:W-:Y:S01]  /*82f0*/  IMAD.MOV.U32 R8, RZ, RZ, R16 ;  /* 0x000000ffff087224 */ /* 0x000fe200078e0010 */
[----:B------:R-:W0:Y:S01]  /*8300*/  S2R R24, SR_CTAID.Y ;  /* 0x0000000000187919 */ /* 0x000e220000002600 */
[----:B------:R-:W-:-:S04]  /*8310*/  IMAD.MOV.U32 R9, RZ, RZ, R17 ;  /* 0x000000ffff097224 */ /* 0x000fc800078e0011 */
[----:B------:R-:W1:Y:S08]  /*8320*/  LDC R21, c[0x0][0x144] ;  /* 0x00005100ff157b82 */ /* 0x000e700000000800 */
[----:B------:R-:W1:Y:S08]  /*8330*/  LDC R0, c[0x0][0x630] ;  /* 0x00018c00ff007b82 */ /* 0x000e700000000800 */
[----:B------:R-:W1:Y:S01]  /*8340*/  LDC.64 R14, c[0x0][0x620] ;  /* 0x00018800ff0e7b82 */ /* 0x000e620000000a00 */
[----:B0-----:R-:W-:-:S04]  /*8350*/  ISETP.NE.U32.AND P0, PT, R10, RZ, PT ;  /* 0x000000ff0a00720c */ /* 0x001fc80003f05070 */
[----:B------:R-:W-:Y:S02]  /*8360*/  ISETP.NE.AND.EX P0, PT, R11, RZ, PT, P0 ;  /* 0x000000ff0b00720c */ /* 0x000fe40003f05300 */
[----:B---3--:R-:W-:-:S05]  /*8370*/  I2FP.F32.U32 R3, R12 ;  /* 0x0000000c00037245 */ /* 0x008fca0000201000 */
[----:B------:R-:W-:-:S04]  /*8380*/  FMUL R3, R3, UR4 ;  /* 0x0000000403037c20 */ /* 0x000fc80008400000 */
[----:B------:R0:W3:Y:S02]  /*8390*/  F2I.U32.TRUNC.NTZ R20, R3 ;  /* 0x0000000300147305 */ /* 0x0000e4000020f000 */
[----:B------:R-:W-:Y:S05]  /*83a0*/  @!P0 BRA `(.L_x_292) ;  /* 0x0000000000288947 */ /* 0x000fea0003800000 */
[----:B0-----:R-:W0:Y:S02]  /*83b0*/  LDC R3, c[0x0][0x634] ;  /* 0x00018d00ff037b82 */ /* 0x001e240000000800 */
        /* <DEDUP_REMOVED lines=9> */
.L_x_292:
[----:B------:R-:W2:Y:S01]  /*8450*/  LDC.64 R28, c[0x0][0x640] ;  /* 0x00019000ff1c7b82 */ /* 0x000ea20000000a00 */
[-CC-:B-1----:R-:W-:Y:S01]  /*8460*/  SHF.R.U64 R22, R8, R0.reuse, R9.reuse ;  /* 0x0000000008167219 */ /* 0x182fe20000001209 */
[----:B---3--:R-:W-:Y:S01]  /*8470*/  IMAD.MOV R20, RZ, RZ, -R20 ;  /* 0x000000ffff147224 */ /* 0x008fe200078e0a14 */
[----:B------:R-:W-:Y:S01]  /*8480*/  SHF.R.U32.HI R0, RZ, R0, R9 ;  /* 0x00000000ff007219 */ /* 0x000fe20000011609 */
[----:B------:R-:W-:Y:S01]  /*8490*/  ULDC UR4, c[0x0][0x154] ;  /* 0x0000550000047ab9 */ /* 0x000fe20000000800 */
[----:B0-----:R-:W-:Y:S01]  /*84a0*/  IADD3 R3, P0, RZ, -R22, RZ ;  /* 0x80000016ff037210 */ /* 0x001fe20007f1e0ff */
[----:B------:R-:W-:Y:S02]  /*84b0*/  IMAD R21, R21, R20, R12 ;  /* 0x0000001415157224 */ /* 0x000fe400078e020c */
[----:B------:R-:W0:Y:S01]  /*84c0*/  LDC R6, c[0x0][0x618] ;  /* 0x00018600ff067b82 */ /* 0x000e220000000800 */
[----:B------:R-:W-:Y:S02]  /*84d0*/  IMAD.MOV.U32 R7, RZ, RZ, 0x1 ;  /* 0x00000001ff077424 */ /* 0x000fe400078e00ff */
[----:B------:R-:W-:-:S04]  /*84e0*/  IMAD.X R5, RZ, RZ, ~R0, P0 ;  /* 0x000000ffff057224 */ /* 0x000fc800000e0e00 */
[-C--:B------:R-:W-:Y:S01]  /*84f0*/  IMAD R0, R5, R14.reuse, RZ ;  /* 0x0000000e05007224 */ /* 0x080fe200078e02ff */
[----:B------:R-:W1:Y:S01]  /*8500*/  LDC R8, c[0x0][0x608] ;  /* 0x00018200ff087b82 */ /* 0x000e620000000800 */
[----:B------:R-:W-:-:S04]  /*8510*/  IMAD.WIDE.U32 R4, R3, R14, R16 ;  /* 0x0000000e03047225 */ /* 0x000fc800078e0010 */
[----:B------:R-:W-:Y:S01]  /*8520*/  IMAD R3, R3, R15, R0 ;  /* 0x0000000f03037224 */ /* 0x000fe200078e0200 */
[----:B------:R-:W-:Y:S02]  /*8530*/  I2FP.F32.U32 R0, R24 ;  /* 0x0000001800007245 */ /* 0x000fe40000201000 */
[----:B------:R-:W3:Y:S01]  /*8540*/  LDC R26, c[0x0][0x658] ;  /* 0x00019600ff1a7b82 */ /* 0x000ee20000000800 */
[----:B------:R-:W-:Y:S01]  /*8550*/  IMAD.IADD R3, R5, 0x1, R3 ;  /* 0x0000000105037824 */ /* 0x000fe200078e0203 */
[----:B--2---:R-:W-:Y:S01]  /*8560*/  ISETP.NE.U32.AND P0, PT, R28, RZ, PT ;  /* 0x000000ff1c00720c */ /* 0x004fe20003f05070 */
[----:B------:R-:W-:Y:S01]  /*8570*/  FMUL R0, R0, UR4 ;  /* 0x0000000400007c20 */ /* 0x000fe20008400000 */
[----:B------:R-:W-:Y:S02]  /*8580*/  IMAD.MOV.U32 R5, RZ, RZ, -0x1 ;  /* 0xffffffffff057424 */ /* 0x000fe400078e00ff */
[----:B------:R-:W-:Y:S01]  /*8590*/  ISETP.NE.AND.EX P0, PT, R29, RZ, PT, P0 ;  /* 0x000000ff1d00720c */ /* 0x000fe20003f05300 */
[----:B------:R2:W2:Y:S01]  /*85a0*/  F2I.U32.TRUNC.NTZ R13, R0 ;  /* 0x00000000000d7305 */ /* 0x0004a2000020f000 */
[----:B------:R-:W2:Y:S01]  /*85b0*/  LDC R15, c[0x0][0x148] ;  /* 0x00005200ff0f7b82 */ /* 0x000ea20000000800 */
[----:B0-----:R-:W-:-:S02]  /*85c0*/  SHF.R.U64 R12, R4, R6, R3 ;  /* 0x00000006040c7219 */ /* 0x001fc40000001203 */
[----:B------:R-:W-:-:S05]  /*85d0*/  SHF.R.U32.HI R3, RZ, R6, R3 ;  /* 0x00000006ff037219 */ /* 0x000fca0000011603 */
[----:B------:R-:W0:Y:S01]  /*85e0*/  LDC R20, c[0x0][0x600] ;  /* 0x00018000ff147b82 */ /* 0x000e220000000800 */
[-CC-:B-1----:R-:W-:Y:S02]  /*85f0*/  SHF.R.U64 R10, R12, R8.reuse, R3.reuse ;  /* 0x000000080c0a7219 */ /* 0x182fe40000001203 */
[----:B------:R-:W-:-:S05]  /*8600*/  SHF.R.U32.HI R3, RZ, R8, R3 ;  /* 0x00000008ff037219 */ /* 0x000fca0000011603 */
[----:B------:R-:W1:Y:S01]  /*8610*/  LDC R27, c[0x0][0x648] ;  /* 0x00019200ff1b7b82 */ /* 0x000e620000000800 */
[-C--:B---3--:R-:W-:Y:S02]  /*8620*/  SHF.L.U32 R4, R5, R26.reuse, RZ ;  /* 0x0000001a05047219 */ /* 0x088fe400000006ff */
[--C-:B------:R-:W-:Y:S02]  /*8630*/  SHF.R.U64 R14, R10, R26, R3.reuse ;  /* 0x0000001a0a0e7219 */ /* 0x100fe40000001203 */
[----:B------:R-:W-:Y:S02]  /*8640*/  LOP3.LUT R25, RZ, R4, RZ, 0x33, !PT ;  /* 0x00000004ff197212 */ /* 0x000fe400078e33ff */
[-C--:B------:R-:W-:Y:S01]  /*8650*/  SHF.R.U32.HI R5, RZ, R26.reuse, R3 ;  /* 0x0000001aff057219 */ /* 0x080fe20000011603 */
[----:B------:R-:W3:Y:S01]  /*8660*/  LDC R30, c[0x0][0x638] ;  /* 0x00018e00ff1e7b82 */ /* 0x000ee20000000800 */
[----:B------:R-:W-:Y:S01]  /*8670*/  SHF.L.U32 R154, R7, R26, RZ ;  /* 0x0000001a079a7219 */ /* 0x000fe200000006ff */
[----:B------:R-:W-:-:S06]  /*8680*/  IMAD.MOV.U32 R4, RZ, RZ, R14 ;  /* 0x000000ffff047224 */ /* 0x000fcc00078e000e */
[----:B------:R-:W0:Y:S01]  /*8690*/  LDC R31, c[0x0][0x610] ;  /* 0x00018400ff1f7b82 */ /* 0x000e220000000800 */
        /* <DEDUP_REMOVED lines=11> */
.L_x_293:
[----:B------:R-:W-:Y:S01]  /*8750*/  ISETP.NE.AND P0, PT, R2, 0x1, PT ;  /* 0x000000010200780c */ /* 0x000fe20003f05270 */
[----:B0-----:R-:W-:Y:S01]  /*8760*/  VIADD R7, R20, 0xffffffff ;  /* 0xffffffff14077836 */ /* 0x001fe20000000000 */
[----:B-12---:R-:W-:Y:S01]  /*8770*/  SHF.R.U64 R0, R4, R27, R5 ;  /* 0x0000001b04007219 */ /* 0x006fe20000001205 */
[----:B------:R-:W-:Y:S01]  /*8780*/  IMAD.MOV R13, RZ, RZ, -R13 ;  /* 0x000000ffff0d7224 */ /* 0x000fe200078e0a0d */
[----:B------:R-:W-:Y:S01]  /*8790*/  LOP3.LUT R5, R10, R25, RZ, 0xc0, !PT ;  /* 0x000000190a057212 */ /* 0x000fe200078ec0ff */
[----:B------:R-:W-:Y:S02]  /*87a0*/  IMAD.MOV.U32 R4, RZ, RZ, 0x1 ;  /* 0x00000001ff047424 */ /* 0x000fe400078e00ff */
[----:B------:R-:W-:Y:S02]  /*87b0*/  IMAD.MOV R3, RZ, RZ, -R0 ;  /* 0x000000ffff037224 */ /* 0x000fe400078e0a00 */
[----:B------:R-:W-:Y:S01]  /*87c0*/  IMAD R154, R154, R0, R5 ;  /* 0x000000009a9a7224 */ /* 0x000fe200078e0205 */
[----:B------:R-:W-:Y:S01]  /*87d0*/  LOP3.LUT R5, R12, R7, RZ, 0xc0, !PT ;  /* 0x000000070c057212 */ /* 0x000fe200078ec0ff */
[----:B---3--:R-:W-:-:S02]  /*87e0*/  IMAD R0, R3, R30, R14 ;  /* 0x0000001e03007224 */ /* 0x008fc400078e020e */
[----:B------:R-:W-:Y:S02]  /*87f0*/  @P0 IMAD R21, R15, R13, R24 ;  /* 0x0000000d0f150224 */ /* 0x000fe400078e0218 */
[----:B------:R-:W-:Y:S01]  /*8800*/  IMAD R3, R0, R20, R5 ;  /* 0x0000001400037224 */ /* 0x000fe200078e0205 */
[----:B------:R-:W-:Y:S01]  /*8810*/  PRMT R0, R4, 0x7610, R0 ;  /* 0x0000761004007816 */ /* 0x000fe20000000000 */
[----:B------:R-:W-:-:S05]  /*8820*/  IMAD R154, R154, R31, R21 ;  /* 0x0000001f9a9a7224 */ /* 0x000fca00078e0215 */
[----:B------:R-:W-:Y:S02]  /*8830*/  SEL R153, R3, R154, !P0 ;  /* 0x0000009a03997207 */ /* 0x000fe40004000000 */
[----:B------:R-:W-:-:S07]  /*8840*/  SEL R154, R154, R3, !P0 ;  /* 0x000000039a9a7207 */ /* 0x000fce0004000000 */
.L_x_291:
[----:B------:R-:W-:-:S13]  /*8850*/  LOP3.LUT P0, RZ, R0, 0xff, RZ, 0xc0, !PT ;  /* 0x000000ff00ff7812 */ /* 0x000fda000780c0ff */
[----:B------:R-:W-:Y:S05]  /*8860*/  @P0 BRA `(.L_x_294) ;  /* 0xffffff8800600947 */ /* 0x000fea000383ffff */
[----:B------:R-:W-:Y:S05]  /*8870*/  EXIT ;  /* 0x000000000000794d */ /* 0x000fea0003800000 */
.L_x_7:
[----:B0-----:R-:W-:Y:S01]  /*8880*/  ULDC.64 UR4, c[0x0][0x650] ;  /* 0x0001940000047ab9 */ /* 0x001fe20000000a00 */
        /* <DEDUP_REMOVED lines=25> */
.L_x_296:
[----:B------:R-:W0:Y:S01]  /*8a20*/  LDC.64 R28, c[0x0][0x640] ;  /* 0x00019000ff1c7b82 */ /* 0x000e220000000a00 */
[-CC-:B------:R-:W-:Y:S01]  /*8a30*/  SHF.R.U64 R22, R12, R6.reuse, R13.reuse ;  /* 0x000000060c167219 */ /* 0x180fe2000000120d */
[----:B------:R-:W-:Y:S01]  /*8a40*/  IMAD.MOV.U32 R30, RZ, RZ, 0x1 ;  /* 0x00000001ff1e7424 */ /* 0x000fe200078e00ff */
[----:B------:R-:W-:Y:S02]  /*8a50*/  SHF.R.U32.HI R6, RZ, R6, R13 ;  /* 0x00000006ff067219 */ /* 0x000fe4000001160d */
        /* <DEDUP_REMOVED lines=8> */
[----:B------:R-:W-:Y:S01]  /*8ae0*/  IMAD.IADD R9, R9, 0x1, R11 ;  /* 0x0000000109097824 */ /* 0x000fe200078e020b */
[----:B0-----:R-:W-:-:S04]  /*8af0*/  ISETP.NE.U32.AND P0, PT, R28, RZ, PT ;  /* 0x000000ff1c00720c */ /* 0x001fc80003f05070 */
[----:B------:R-:W-:Y:S02]  /*8b00*/  ISETP.NE.AND.EX P0, PT, R29, RZ, PT, P0 ;  /* 0x000000ff1d00720c */ /* 0x000fe40003f05300 */
[----:B------:R-:W0:Y:S01]  /*8b10*/  LDC R20, c[0x0][0x600] ;  /* 0x00018000ff147b82 */ /* 0x000e220000000800 */
[-CC-:B-1----:R-:W-:Y:S01]  /*8b20*/  SHF.R.U64 R14, R8, R10.reuse, R9.reuse ;  /* 0x0000000a080e7219 */ /* 0x182fe20000001209 */
[----:B------:R-:W-:Y:S01]  /*8b30*/  IMAD.MOV.U32 R8, RZ, RZ, -0x1 ;  /* 0xffffffffff087424 */ /* 0x000fe200078e00ff */
[----:B------:R-:W-:-:S05]  /*8b40*/  SHF.R.U32.HI R9, RZ, R10, R9 ;  /* 0x0000000aff097219 */ /* 0x000fca0000011609 */
[----:B------:R-:W1:Y:S01]  /*8b50*/  LDC R26, c[0x0][0x648] ;  /* 0x00019200ff1a7b82 */ /* 0x000e620000000800 */
[-CC-:B--2---:R-:W-:Y:S02]  /*8b60*/  SHF.R.U64 R21, R14, R12.reuse, R9.reuse ;  /* 0x0000000c0e157219 */ /* 0x184fe40000001209 */
[----:B------:R-:W-:-:S05]  /*8b70*/  SHF.R.U32.HI R6, RZ, R12, R9 ;  /* 0x0000000cff067219 */ /* 0x000fca0000011609 */
[----:B------:R-:W2:Y:S01]  /*8b80*/  LDC R27, c[0x0][0x638] ;  /* 0x00018e00ff1b7b82 */ /* 0x000ea20000000800 */
[-C--:B---3--:R-:W-:Y:S02]  /*8b90*/  SHF.L.U32 R8, R8, R25.reuse, RZ ;  /* 0x0000001908087219 */ /* 0x088fe400000006ff */
[-CC-:B------:R-:W-:Y:S02]  /*8ba0*/  SHF.R.U64 R23, R21, R25.reuse, R6.reuse ;  /* 0x0000001915177219 */ /* 0x180fe40000001206 */
[----:B------:R-:W-:Y:S02]  /*8bb0*/  LOP3.LUT R32, RZ, R8, RZ, 0x33, !PT ;  /* 0x00000008ff207212 */ /* 0x000fe400078e33ff */
[----:B------:R-:W-:Y:S01]  /*8bc0*/  SHF.R.U32.HI R9, RZ, R25, R6 ;  /* 0x00000019ff097219 */ /* 0x000fe20000011606 */
[----:B------:R-:W3:Y:S01]  /*8bd0*/  LDC R31, c[0x0][0x610] ;  /* 0x00018400ff1f7b82 */ /* 0x000ee20000000800 */
[----:B------:R-:W-:Y:S01]  /*8be0*/  IMAD.MOV.U32 R8, RZ, RZ, R23 ;  /* 0x000000ffff087224 */ /* 0x000fe200078e0017 */
[----:B------:R-:W-:Y:S06]  /*8bf0*/  @!P0 BRA `(.L_x_297) ;  /* 0x0000000000288947 */ /* 0x000fec0003800000 */
        /* <DEDUP_REMOVED lines=10> */
.L_x_297:
[----:B------:R-:W-:Y:S02]  /*8ca0*/  ISETP.NE.AND P0, PT, R2, 0x1, PT ;  /* 0x000000010200780c */ /* 0x000fe40003f05270 */
[----:B-1----:R-:W-:Y:S01]  /*8cb0*/  SHF.R.U64 R6, R8, R26, R9 ;  /* 0x0000001a08067219 */ /* 0x002fe20000001209 */
[----:B0-----:R-:W-:Y:S01]  /*8cc0*/  VIADD R9, R20, 0xffffffff ;  /* 0xffffffff14097836 */ /* 0x001fe20000000000 */
[----:B------:R-:W-:Y:S02]  /*8cd0*/  SHF.L.U32 R30, R30, R25, RZ ;  /* 0x000000191e1e7219 */ /* 0x000fe400000006ff */
[----:B------:R-:W-:Y:S01]  /*8ce0*/  LOP3.LUT R5, R21, R32, RZ, 0xc0, !PT ;  /* 0x0000002015057212 */ /* 0x000fe200078ec0ff */
[----:B------:R-:W-:-:S04]  /*8cf0*/  IMAD.MOV R8, RZ, RZ, -R6 ;  /* 0x000000ffff087224 */ /* 0x000fc800078e0a06 */
[----:B------:R-:W-:Y:S01]  /*8d00*/  IMAD R6, R30, R6, R5 ;  /* 0x000000061e067224 */ /* 0x000fe200078e0205 */
[----:B------:R-:W-:Y:S01]  /*8d10*/  LOP3.LUT R5, R14, R9, RZ, 0xc0, !PT ;  /* 0x000000090e057212 */ /* 0x000fe200078ec0ff */
[----:B------:R-:W-:Y:S02]  /*8d20*/  @P0 IMAD R3, R7, R24, R4 ;  /* 0x0000001807030224 */ /* 0x000fe400078e0204 */
[----:B--2---:R-:W-:Y:S02]  /*8d30*/  IMAD R4, R8, R27, R23 ;  /* 0x0000001b08047224 */ /* 0x004fe400078e0217 */
[----:B---3--:R-:W-:Y:S02]  /*8d40*/  IMAD R3, R6, R31, R3 ;  /* 0x0000001f06037224 */ /* 0x008fe400078e0203 */
[----:B------:R-:W-:Y:S02]  /*8d50*/  IMAD R4, R4, R20, R5 ;  /* 0x0000001404047224 */ /* 0x000fe400078e0205 */
[----:B------:R-:W-:-:S02]  /*8d60*/  IMAD.MOV.U32 R8, RZ, RZ, 0x1 ;  /* 0x00000001ff087424 */ /* 0x000fc400078e00ff */
[----:B------:R-:W-:Y:S01]  /*8d70*/  IMAD.MOV.U32 R6, RZ, RZ, R22 ;  /* 0x000000ffff067224 */ /* 0x000fe200078e0016 */
[----:B------:R-:W-:Y:S02]  /*8d80*/  SEL R21, R4, R3, !P0 ;  /* 0x0000000304157207 */ /* 0x000fe40004000000 */
[----:B------:R-:W-:-:S07]  /*8d90*/  SEL R20, R3, R4, !P0 ;  /* 0x0000000403147207 */ /* 0x000fce0004000000 */
.L_x_295:
[----:B------:R-:W-:-:S08]  /*8da0*/  NOP ;  /* 0x0000000000007918 */ /* 0x000fd00000000000 */
[----:B------:R-:W0:-:S00]  /*8db0*/  USETMAXREG.DEALLOC.CTAPOOL 0x28 ;  /* 0x00000028000079c8 */ /* 0x000e0000080e0500 */
[----:B0-----:R-:W-:-:S13]  /*8dc0*/  ISETP.NE.AND P0, PT, R0, RZ, PT ;  /* 0x000000ff0000720c */ /* 0x001fda0003f05270 */
[----:B------:R-:W-:Y:S05]  /*8dd0*/  @P0 EXIT ;  /* 0x000000000000094d */ /* 0x000fea0003800000 */
[----:B------:R-:W-:Y:S01]  /*8de0*/  LOP3.LUT P0, RZ, R8, 0xff, RZ, 0xc0, !PT ;  /* 0x000000ff08ff7812 */ /* 0x000fe2000780c0ff */
[----:B------:R-:W-:Y:S02]  /*8df0*/  IMAD.MOV.U32 R0, RZ, RZ, 0x1 ;  /* 0x00000001ff007424 */ /* 0x000fe400078e00ff */
[----:B------:R-:W-:-:S10]  /*8e00*/  IMAD.MOV.U32 R3, RZ, RZ, RZ ;  /* 0x000000ffff037224 */ /* 0x000fd400078e00ff */
[----:B------:R-:W-:Y:S05]  /*8e10*/  @!P0 BRA `(.L_x_298) ;  /* 0x0000000c004c8947 */ /* 0x000fea0003800000 */
[----:B------:R-:W0:Y:S01]  /*8e20*/  LDC R0, c[0x0][0x28c] ;  /* 0x0000a300ff007b82 */ /* 0x000e220000000800 */
[----:B------:R-:W1:Y:S01]  /*8e30*/  S2R R10, SR_CgaCtaId ;  /* 0x00000000000a7919 */ /* 0x000e620000008800 */
[----:B------:R-:W-:Y:S01]  /*8e40*/  ULDC UR5, c[0x0][0x658] ;  /* 0x0001960000057ab9 */ /* 0x000fe20000000800 */
[----:B------:R-:W-:Y:S01]  /*8e50*/  UMOV UR7, 0xffffffff ;  /* 0xffffffff00077882 */ /* 0x000fe20000000000 */
[----:B------:R-:W-:Y:S01]  /*8e60*/  ULDC UR6, c[0x0][0xc] ;  /* 0x0000030000067ab9 */ /* 0x000fe20000000800 */
[----:B------:R-:W-:Y:S01]  /*8e70*/  USHF.L.U32 UR8, UR7, UR5, URZ ;  /* 0x0000000507087299 */ /* 0x000fe2000800063f */
[----:B------:R-:W-:Y:S01]  /*8e80*/  BSSY B0, `(.L_x_298) ;  /* 0x00000cc000007945 */ /* 0x000fe20003800000 */
[----:B------:R-:W-:Y:S01]  /*8e90*/  UMOV UR9, 0x1 ;  /* 0x0000000100097882 */ /* 0x000fe20000000000 */
[----:B------:R-:W-:Y:S01]  /*8ea0*/  ULDC UR7, c[0x0][0x10] ;  /* 0x0000040000077ab9 */ /* 0x000fe20000000800 */
[----:B------:R-:W-:Y:S01]  /*8eb0*/  USHF.L.U32 UR18, UR9, UR5, URZ ;  /* 0x0000000509127299 */ /* 0x000fe2000800063f */
[----:B------:R-:W-:Y:S01]  /*8ec0*/  IMAD.MOV.U32 R9, RZ, RZ, 0x1 ;  /* 0x00000001ff097424 */ /* 0x000fe200078e00ff */
[----:B------:R-:W-:Y:S01]  /*8ed0*/  UIMAD.WIDE.U32 UR6, UR6, UR7, URZ ;  /* 0x00000007060672a5 */ /* 0x000fe2000f8e003f */
[----:B------:R-:W-:Y:S01]  /*8ee0*/  LOP3.LUT R13, R19, 0x2, RZ, 0xfc, !PT ;  /* 0x00000002130d7812 */ /* 0x000fe200078efcff */
[----:B------:R-:W-:Y:S01]  /*8ef0*/  ULDC UR5, c[0x0][0x14] ;  /* 0x0000050000057ab9 */ /* 0x000fe20000000800 */
[----:B------:R-:W-:Y:S01]  /*8f00*/  ULDC UR4, c[0x0][0x600] ;  /* 0x0001800000047ab9 */ /* 0x000fe20000000800 */
[----:B------:R-:W-:-:S02]  /*8f10*/  UIMAD.WIDE.U32 UR22, UR6, UR5, URZ ;  /* 0x00000005061672a5 */ /* 0x000fc4000f8e003f */
[----:B------:R-:W-:Y:S02]  /*8f20*/  UIMAD UR13, UR7, UR5, URZ ;  /* 0x00000005070d72a4 */ /* 0x000fe4000f8e023f */
[----:B------:R-:W-:Y:S02]  /*8f30*/  UIADD3 UR4, UR4, -0x1, URZ ;  /* 0xffffffff04047890 */ /* 0x000fe4000fffe03f */
[----:B------:R-:W-:Y:S02]  /*8f40*/  ULOP3.LUT UR17, URZ, UR8, URZ, 0x33, !UPT ;  /* 0x000000083f117292 */ /* 0x000fe4000f8e333f */
[----:B------:R-:W-:Y:S01]  /*8f50*/  UIADD3 UR13, UR23, UR13, URZ ;  /* 0x0000000d170d7290 */ /* 0x000fe2000fffe03f */
[----:B0-----:R-:W-:Y:S01]  /*8f60*/  VIADD R0, R0, 0x1f ;  /* 0x0000001f00007836 */ /* 0x001fe20000000000 */
[----:B------:R-:W-:-:S04]  /*8f70*/  ULDC.64 UR24, c[0x0][0x198] ;  /* 0x0000660000187ab9 */ /* 0x000fc80000000a00 */
[----:B------:R-:W-:-:S04]  /*8f80*/  SHF.R.S32.HI R3, RZ, 0x1f, R0 ;  /* 0x0000001fff037819 */ /* 0x000fc80000011400 */
[----:B------:R-:W-:Y:S01]  /*8f90*/  LEA.HI R8, R3, R0, RZ, 0x5 ;  /* 0x0000000003087211 */ /* 0x000fe200078f28ff */
[C---:B-1----:R-:W-:Y:S02]  /*8fa0*/  IMAD.SHL.U32 R4, R10.reuse, 0x800, RZ ;  /* 0x000008000a047824 */ /* 0x042fe400078e00ff */
[----:B------:R-:W-:Y:S01]  /*8fb0*/  IMAD.SHL.U32 R10, R10, 0x40, RZ ;  /* 0x000000400a0a7824 */ /* 0x000fe200078e00ff */
[----:B------:R-:W-:Y:S01]  /*8fc0*/  SHF.R.S32.HI R8, RZ, 0x5, R8 ;  /* 0x00000005ff087819 */ /* 0x000fe20000011408 */
[----:B------:R-:W-:Y:S01]  /*8fd0*/  IMAD.MOV.U32 R0, RZ, RZ, 0x1 ;  /* 0x00000001ff007424 */ /* 0x000fe200078e00ff */
[----:B------:R-:W-:Y:S01]  /*8fe0*/  LOP3.LUT R4, R4, 0x800, RZ, 0xc0, !PT ;  /* 0x0000080004047812 */ /* 0x000fe200078ec0ff */
[----:B------:R-:W-:Y:S01]  /*8ff0*/  IMAD.MOV.U32 R3, RZ, RZ, RZ ;  /* 0x000000ffff037224 */ /* 0x000fe200078e00ff */
[----:B------:R-:W-:Y:S01]  /*9000*/  LOP3.LUT R10, R10, 0x40, RZ, 0xc0, !PT ;  /* 0x000000400a0a7812 */ /* 0x000fe200078ec0ff */
[----:B------:R-:W-:Y:S01]  /*9010*/  VIADD R12, R8, 0x1 ;  /* 0x00000001080c7836 */ /* 0x000fe20000000000 */
[----:B------:R-:W-:-:S07]  /*9020*/  LOP3.LUT R11, R4, 0x8100, RZ, 0xfc, !PT ;  /* 0x00008100040b7812 */ /* 0x000fce00078efcff */
.L_x_309:
[----:B------:R-:W-:-:S03]  /*9030*/  UMOV UR5, 0xffffffff ;  /* 0xffffffff00057882 */ /* 0x000fc60000000000 */
[----:B------:R-:W-:Y:S05]  /*9040*/  BRA.DIV UR5, `(.L_x_299) ;  /* 0x0000000e05a87947 */ /* 0x000fea000b800000 */
[----:B------:R-:W-:-:S13]  /*9050*/  ELECT P6, URZ, PT ;  /* 0x00000000003f782f */ /* 0x000fda00038c0000 */
.L_x_320:
[----:B------:R-:W0:Y:S01]  /*9060*/  LDC R4, c[0x0][0x28c] ;  /* 0x0000a300ff047b82 */ /* 0x000e220000000800 */
[----:B------:R-:W-:Y:S01]  /*9070*/  BSSY B1, `(.L_x_300) ;  /* 0x0000038000017945 */ /* 0x000fe20003800000 */
[----:B0-----:R-:W-:-:S13]  /*9080*/  ISETP.LT.OR P6, PT, R4, 0x1, !P6 ;  /* 0x000000010400780c */ /* 0x001fda00077c1670 */
[----:B------:R-:W-:Y:S05]  /*9090*/  @P6 BRA `(.L_x_301) ;  /* 0x0000000000d46947 */ /* 0x000fea0003800000 */
[----:B------:R-:W-:Y:S02]  /*90a0*/  IMAD R21, R21, 0x80, R10 ;  /* 0x0000008015157824 */ /* 0x000fe400078e020a */
[----:B------:R-:W-:Y:S02]  /*90b0*/  IMAD.SHL.U32 R22, R20, 0x100, RZ ;  /* 0x0000010014167824 */ /* 0x000fe400078e00ff */
[----:B------:R-:W-:Y:S02]  /*90c0*/  IMAD.MOV.U32 R24, RZ, RZ, RZ ;  /* 0x000000ffff187224 */ /* 0x000fe400078e00ff */
[----:B------:R-:W-:Y:S02]  /*90d0*/  IMAD.MOV.U32 R4, RZ, RZ, R12 ;  /* 0x000000ffff047224 */ /* 0x000fe400078e000c */
[----:B------:R-:W-:Y:S02]  /*90e0*/  IMAD.MOV.U32 R5, RZ, RZ, R0 ;  /* 0x000000ffff057224 */ /* 0x000fe400078e0000 */
[----:B------:R-:W-:-:S07]  /*90f0*/  IMAD.MOV.U32 R14, RZ, RZ, R3 ;  /* 0x000000ffff0e7224 */ /* 0x000fce00078e0003 */
.L_x_304:
[----:B------:R-:W0:Y:S01]  /*9100*/  S2R R20, SR_CgaCtaId ;  /* 0x0000000000147919 */ /* 0x000e220000008800 */
[----:B------:R-:W-:Y:S02]  /*9110*/  MOV R7, 0x400 ;  /* 0x0000040000077802 */ /* 0x000fe40000000f00 */
[----:B------:R-:W-:-:S13]  /*9120*/  LOP3.LUT P1, RZ, R18, 0x7f, RZ, 0xc0, !PT ;  /* 0x0000007f12ff7812 */ /* 0x000fda000782c0ff */
[----:B------:R-:W1:Y:S01]  /*9130*/  @!P1 LDC R15, c[0x0][0x500] ;  /* 0x00014000ff0f9b82 */ /* 0x000e620000000800 */
[----:B0-----:R-:W-:Y:S02]  /*9140*/  LEA R23, R20, R7, 0x18 ;  /* 0x0000000714177211 */ /* 0x001fe400078ec0ff */
[----:B------:R-:W-:-:S03]  /*9150*/  SHF.L.U32 R7, R5, 0x1f, RZ ;  /* 0x0000001f05077819 */ /* 0x000fc600000006ff */
[----:B------:R-:W-:-:S04]  /*9160*/  IMAD R20, R14, 0x8, R23 ;  /* 0x000000080e147824 */ /* 0x000fc800078e0217 */
[----:B------:R-:W0:Y:S02]  /*9170*/  SYNCS.PHASECHK.TRANS64.TRYWAIT P0, [R20+URZ+0x20], R7 ;  /* 0x00002007140075a7 */ /* 0x000e24000800017f */
[----:B01----:R-:W-:Y:S05]  /*9180*/  @!P0 BRA `(.L_x_302) ;  /* 0x0000000c00788947 */ /* 0x003fea0003800000 */
.L_x_321:
[----:B0-----:R-:W-:Y:S01]  /*9190*/  PRMT R7, R13, 0x9910, RZ ;  /* 0x000099100d077816 */ /* 0x001fe200000000ff */
[----:B------:R0:W-:Y:S03]  /*91a0*/  @!P1 SYNCS.ARRIVE.TRANS64 RZ, [R20+URZ], R15 ;  /* 0x0000000f14ff99a7 */ /* 0x0001e6000800003f */
[----:B------:R-:W-:-:S13]  /*91b0*/  ISETP.NE.AND P0, PT, R7, 0x2, PT ;  /* 0x000000020700780c */ /* 0x000fda0003f05270 */
[----:B0-----:R-:W-:Y:S05]  /*91c0*/  @P0 BRA `(.L_x_303) ;  /* 0x0000000000040947 */ /* 0x001fea0003800000 */
[----:B------:R-:W-:Y:S01]  /*91d0*/  BPT.TRAP 0x1 ;  /* 0x000000040000795c */ /* 0x000fe20000300000 */
.L_x_303:
[----:B------:R-:W-:Y:S01]  /*91e0*/  R2UR UR19, R23 ;  /* 0x00000000171372ca */ /* 0x000fe200000e0000 */
[----:B------:R-:W-:Y:S01]  /*91f0*/  IMAD R23, R14, 0x2000, R23 ;  /* 0x000020000e177824 */ /* 0x000fe200078e0217 */
[----:B------:R-:W-:Y:S01]  /*9200*/  R2UR UR9, R20 ;  /* 0x00000000140972ca */ /* 0x000fe200000e0000 */
[----:B------:R-:W-:Y:S01]  /*9210*/  IMAD R7, R14, 0x1000, R11 ;  /* 0x000010000e077824 */ /* 0x000fe200078e020b */
[----:B------:R-:W-:Y:S01]  /*9220*/  UIADD3 UR6, UP0, UR24, 0xf0, URZ ;  /* 0x000000f018067890 */ /* 0x000fe2000ff1e03f */
[----:B------:R-:W-:Y:S01]  /*9230*/  VIADD R4, R4, 0xffffffff ;  /* 0xffffffff04047836 */ /* 0x000fe20000000000 */
[----:B------:R-:W-:Y:S01]  /*9240*/  R2UR UR5, R23 ;  /* 0x00000000170572ca */ /* 0x000fe200000e0000 */
[----:B------:R-:W-:Y:S01]  /*9250*/  UIADD3 UR26, UP1, UR24, 0x1f0, URZ ;  /* 0x000001f0181a7890 */ /* 0x000fe2000ff3e03f */
[----:B------:R-:W-:Y:S01]  /*9260*/  R2UR UR8, R7 ;  /* 0x00000000070872ca */ /* 0x000fe200000e0000 */
[----:B------:R-:W-:Y:S01]  /*9270*/  UIADD3.X UR7, URZ, UR25, URZ, UP0, !UPT ;  /* 0x000000193f077290 */ /* 0x000fe200087fe43f */
[----:B------:R-:W-:Y:S01]  /*9280*/  R2UR UR11, R22 ;  /* 0x00000000160b72ca */ /* 0x000fe200000e0000 */
[----:B------:R-:W-:Y:S01]  /*9290*/  VIADD R14, R14, 0x1 ;  /* 0x000000010e0e7836 */ /* 0x000fe20000000000 */
[----:B------:R-:W-:Y:S01]  /*92a0*/  R2UR UR10, R24 ;  /* 0x00000000180a72ca */ /* 0x000fe200000e0000 */
[----:B------:R-:W-:Y:S01]  /*92b0*/  UIADD3.X UR27, URZ, UR25, URZ, UP1, !UPT ;  /* 0x000000193f1b7290 */ /* 0x000fe20008ffe43f */
[----:B------:R-:W-:Y:S01]  /*92c0*/  R2UR UR12, R6 ;  /* 0x00000000060c72ca */ /* 0x000fe200000e0000 */
[----:B------:R-:W-:Y:S01]  /*92d0*/  UMOV UR14, 0x0 ;  /* 0x00000000000e7882 */ /* 0x000fe20000000000 */
[----:B------:R-:W-:Y:S01]  /*92e0*/  R2UR UR20, R21 ;  /* 0x00000000151472ca */ /* 0x000fe200000e0000 */
[----:B------:R-:W-:Y:S01]  /*92f0*/  UMOV UR15, 0x10000000 ;  /* 0x10000000000f7882 */ /* 0x000fe20000000000 */
[----:B------:R-:W-:Y:S01]  /*9300*/  ISETP.GT.AND P1, PT, R4, 0x1, PT ;  /* 0x000000010400780c */ /* 0x000fe20003f24270 */
[----:B------:R-:W-:Y:S01]  /*9310*/  UIADD3 UR16, UR5, 0x100, URZ ;  /* 0x0000010005107890 */ /* 0x000fe2000fffe03f */
[----:B------:R-:W-:Y:S01]  /*9320*/  ISETP.NE.AND P0, PT, R14, 0x4, PT ;  /* 0x000000040e00780c */ /* 0x000fe20003f05270 */
[----:B------:R-:W-:Y:S01]  /*9330*/  UIADD3 UR5, UR19, UR8, URZ ;  /* 0x0000000813057290 */ /* 0x000fe2000fffe03f */
[----:B------:R-:W-:Y:S01]  /*9340*/  VIADD R24, R24, 0x20 ;  /* 0x0000002018187836 */ /* 0x000fe20000000000 */
[----:B------:R-:W-:Y:S01]  /*9350*/  UMOV UR21, 0x30000 ;  /* 0x0003000000157882 */ /* 0x000fe20000000000 */
[----:B------:R-:W-:-:S02]  /*9360*/  SEL R20, RZ, 0x1, P0 ;  /* 0x00000001ff147807 */ /* 0x000fc40000000000 */
[----:B------:R-:W-:Y:S01]  /*9370*/  UMOV UR8, UR16 ;  /* 0x0000001000087c82 */ /* 0x000fe20008000000 */
[----:B------:R-:W-:Y:S01]  /*9380*/  SEL R14, R14, RZ, P0 ;  /* 0x000000ff0e0e7207 */ /* 0x000fe20000000000 */
[----:B------:R0:W-:Y:S01]  /*9390*/  UTMALDG.3D [UR8], [UR6], desc[UR14] ;  /* 0x00000e08060075b4 */ /* 0x0001e20008011000 */
[----:B------:R-:W-:Y:S01]  /*93a0*/  LOP3.LUT R5, R5, R20, RZ, 0x3c, !PT ;  /* 0x0000001405057212 */ /* 0x000fe200078e3cff */
[----:B0-----:R-:W-:Y:S01]  /*93b0*/  UMOV UR11, UR20 ;  /* 0x00000014000b7c82 */ /* 0x001fe20008000000 */
[----:B------:R-:W-:Y:S02]  /*93c0*/  UMOV UR8, UR5 ;  /* 0x0000000500087c82 */ /* 0x000fe40008000000 */
[----:B------:R0:W-:Y:S02]  /*93d0*/  UTMALDG.3D.MULTICAST [UR8], [UR26], UR21, desc[UR14] ;  /* 0x00000e081a0073b4 */ /* 0x0001e40008011815 */
[----:B0-----:R-:W-:Y:S05]  /*93e0*/  @P1 BRA `(.L_x_304) ;  /* 0xfffffffc00441947 */ /* 0x001fea000383ffff */
.L_x_301:
[----:B------:R-:W-:Y:S05]  /*93f0*/  BSYNC B1 ;  /* 0x0000000000017941 */ /* 0x000fea0003800000 */
.L_x_300:
[----:B------:R-:W-:Y:S01]  /*9400*/  LOP3.LUT P1, RZ, R9, 0xff, RZ, 0xc0, !PT ;  /* 0x000000ff09ff7812 */ /* 0x000fe2000782c0ff */
[----:B------:R-:W-:Y:S01]  /*9410*/  IMAD.IADD R3, R8, 0x1, R3 ;  /* 0x0000000108037824 */ /* 0x000fe200078e0203 */
[----:B------:R-:W-:Y:S01]  /*9420*/  IADD3 R16, P2, R16, UR22, RZ ;  /* 0x0000001610107c10 */ /* 0x000fe2000ff5e0ff */
[----:B------:R-:W-:Y:S01]  /*9430*/  ULDC.64 UR6, c[0x0][0x650] ;  /* 0x0001940000067ab9 */ /* 0x000fe20000000a00 */
[----:B------:R-:W-:Y:S01]  /*9440*/  BSSY B1, `(.L_x_305) ;  /* 0x000006d000017945 */ /* 0x000fe20003800000 */
[----:B------:R-:W-:Y:S01]  /*9450*/  IMAD.MOV.U32 R20, RZ, RZ, -0x1 ;  /* 0xffffffffff147424 */ /* 0x000fe200078e00ff */
[----:B------:R-:W-:Y:S01]  /*9460*/  ISETP.GT.U32.AND P0, PT, R3, 0x3, PT ;  /* 0x000000030300780c */ /* 0x000fe20003f04070 */
[----:B------:R-:W-:Y:S01]  /*9470*/  IMAD.MOV.U32 R21, RZ, RZ, -0x1 ;  /* 0xffffffffff157424 */ /* 0x000fe200078e00ff */
[----:B------:R-:W-:Y:S02]  /*9480*/  SHF.R.U32.HI R4, RZ, 0x2, R3 ;  /* 0x00000002ff047819 */ /* 0x000fe40000011603 */
[----:B------:R-:W-:-:S02]  /*9490*/  ISETP.LT.U32.AND P0, PT, R8, 0x4, P0 ;  /* 0x000000040800780c */ /* 0x000fc40000701070 */
[----:B------:R-:W-:Y:S01]  /*94a0*/  IADD3.X R17, R17, UR13, RZ, P2, !PT ;  /* 0x0000000d11117c10 */ /* 0x000fe200097fe4ff */
[----:B------:R-:W0:Y:S01]  /*94b0*/  @P1 S2R R6, SR_CgaCtaId ;  /* 0x0000000000061919 */ /* 0x000e220000008800 */
[----:B------:R-:W-:Y:S02]  /*94c0*/  @P1 MOV R5, 0x400 ;  /* 0x0000040000051802 */ /* 0x000fe40000000f00 */
[----:B------:R-:W-:Y:S02]  /*94d0*/  ISETP.GE.U32.AND P2, PT, R16, UR6, PT ;  /* 0x0000000610007c0c */ /* 0x000fe4000bf46070 */
[----:B------:R-:W-:Y:S02]  /*94e0*/  LOP3.LUT R4, R4, 0x1, RZ, 0xc0, !PT ;  /* 0x0000000104047812 */ /* 0x000fe400078ec0ff */
[----:B------:R-:W-:Y:S02]  /*94f0*/  LOP3.LUT R3, R3, 0x3, RZ, 0xc0, !PT ;  /* 0x0000000303037812 */ /* 0x000fe400078ec0ff */
[----:B------:R-:W-:-:S02]  /*9500*/  PRMT R9, RZ, 0x7610, R9 ;  /* 0x00007610ff097816 */ /* 0x000fc40000000009 */
[----:B0-----:R-:W-:Y:S01]  /*9510*/  @P1 LEA R5, R6, R5, 0x18 ;  /* 0x0000000506051211 */ /* 0x001fe200078ec0ff */
[----:B------:R-:W-:-:S03]  /*9520*/  IMAD.MOV.U32 R6, RZ, RZ, -0x1 ;  /* 0xffffffffff067424 */ /* 0x000fc600078e00ff */
[----:B------:R0:W-:Y:S01]  /*9530*/  @P1 SYNCS.ARRIVE.TRANS64.A1T0 RZ, [R5+URZ+0x58], RZ ;  /* 0x000058ff05ff19a7 */ /* 0x0001e2000810003f */
[----:B------:R-:W-:-:S04]  /*9540*/  ISETP.NE.U32.AND P1, PT, R4, 0x1, PT ;  /* 0x000000010400780c */ /* 0x000fc80003f25070 */
[----:B------:R-:W-:Y:S02]  /*9550*/  ISETP.GT.U32.AND P1, PT, R8, 0x3, !P1 ;  /* 0x000000030800780c */ /* 0x000fe40004f24070 */
[----:B0-----:R-:W-:Y:S02]  /*9560*/  SEL R5, RZ, 0x1, !P0 ;  /* 0x00000001ff057807 */ /* 0x001fe40004000000 */
[----:B------:R-:W-:Y:S02]  /*9570*/  ISETP.GE.U32.AND.EX P0, PT, R17, UR7, PT, P2 ;  /* 0x0000000711007c0c */ /* 0x000fe4000bf06120 */
[----:B------:R-:W-:-:S04]  /*9580*/  SEL R4, RZ, 0x1, !P1 ;  /* 0x00000001ff047807 */ /* 0x000fc80004800000 */
[----:B------:R-:W-:Y:S02]  /*9590*/  LOP3.LUT R0, R4, R0, R5, 0x96, !PT ;  /* 0x0000000004007212 */ /* 0x000fe400078e9605 */
[----:B------:R-:W-:-:S05]  /*95a0*/  PRMT R4, RZ, 0x7610, R4 ;  /* 0x00007610ff047816 */ /* 0x000fca0000000004 */
[----:B------:R-:W-:Y:S05]  /*95b0*/  @P0 BRA `(.L_x_306) ;  /* 0x0000000400540947 */ /* 0x000fea0003800000 */
[----:B------:R-:W0:Y:S01]  /*95c0*/  S2R R15, SR_CTAID.X ;  /* 0x00000000000f7919 */ /* 0x000e220000002500 */
[----:B------:R-:W-:Y:S01]  /*95d0*/  ULDC.64 UR6, c[0x0][0x628] ;  /* 0x00018a0000067ab9 */ /* 0x000fe20000000a00 */
[----:B------:R-:W-:Y:S01]  /*95e0*/  ULDC UR8, c[0x0][0x630] ;  /* 0x00018c0000087ab9 */ /* 0x000fe20000000800 */
[----:B------:R-:W-:Y:S01]  /*95f0*/  ISETP.NE.U32.AND P0, PT, RZ, UR6, PT ;  /* 0x00000006ff007c0c */ /* 0x000fe2000bf05070 */
[----:B------:R-:W1:Y:S01]  /*9600*/  S2R R20, SR_CTAID.Y ;  /* 0x0000000000147919 */ /* 0x000e620000002600 */
[----:B------:R-:W-:Y:S01]  /*9610*/  ULDC UR9, c[0x0][0x150] ;  /* 0x0000540000097ab9 */ /* 0x000fe20000000800 */
[----:B------:R-:W-:Y:S01]  /*9620*/  IMAD.MOV.U32 R4, RZ, RZ, R16 ;  /* 0x000000ffff047224 */ /* 0x000fe200078e0010 */
[----:B------:R-:W-:Y:S01]  /*9630*/  ISETP.NE.AND.EX P0, PT, RZ, UR7, PT, P0 ;  /* 0x00000007ff007c0c */ /* 0x000fe2000bf05300 */
[----:B------:R-:W-:Y:S01]  /*9640*/  IMAD.MOV.U32 R5, RZ, RZ, R17 ;  /* 0x000000ffff057224 */ /* 0x000fe200078e0011 */
[----:B0-----:R-:W-:-:S11]  /*9650*/  I2FP.F32.U32 R22, R15 ;  /* 0x0000000f00167245 */ /* 0x001fd60000201000 */
[----:B------:R-:W-:Y:S05]  /*9660*/  @!P0 BRA `(.L_x_307) ;  /* 0x0000000000288947 */ /* 0x000fea0003800000 */
[----:B------:R-:W-:Y:S02]  /*9670*/  ULDC UR5, c[0x0][0x634] ;  /* 0x00018d0000057ab9 */ /* 0x000fe40000000800 */
[----:B------:R-:W-:-:S05]  /*9680*/  IADD3 R5, P0, R16, UR5, RZ ;  /* 0x0000000510057c10 */ /* 0x000fca000ff1e0ff */
[----:B------:R-:W-:-:S04]  /*9690*/  IMAD.X R21, RZ, RZ, R17, P0 ;  /* 0x000000ffff157224 */ /* 0x000fc800000e0611 */
[----:B------:R-:W-:-:S04]  /*96a0*/  IMAD.WIDE.U32 R6, R21, UR6, RZ ;  /* 0x0000000615067c25 */ /* 0x000fc8000f8e00ff */
[----:B------:R-:W-:-:S04]  /*96b0*/  IMAD.WIDE.U32 R6, P0, R5, UR7, R6 ;  /* 0x0000000705067c25 */ /* 0x000fc8000f800006 */
[----:B------:R-:W-:-:S04]  /*96c0*/  IMAD.WIDE.U32 R4, R5, UR6, RZ ;  /* 0x0000000605047c25 */ /* 0x000fc8000f8e00ff */
[----:B------:R-:W-:Y:S01]  /*96d0*/  IMAD.MOV.U32 R4, RZ, RZ, R7 ;  /* 0x000000ffff047224 */ /* 0x000fe200078e0007 */
[----:B------:R-:W-:Y:S01]  /*96e0*/  IADD3 RZ, P1, R5, R6, RZ ;  /* 0x0000000605ff7210 */ /* 0x000fe20007f3e0ff */
[----:B------:R-:W-:-:S04]  /*96f0*/  IMAD.X R5, RZ, RZ, RZ, P0 ;  /* 0x000000ffff057224 */ /* 0x000fc800000e06ff */
[----:B------:R-:W-:-:S08]  /*9700*/  IMAD.WIDE.U32.X R4, R21, UR7, R4, P1 ;  /* 0x0000000715047c25 */ /* 0x000fd000088e0404 */
.L_x_307:
[--C-:B------:R-:W-:Y:S01]  /*9710*/  SHF.R.U64 R14, R4, UR8, R5.reuse ;  /* 0x00000008040e7c19 */ /* 0x100fe20008001205 */
[----:B------:R-:W-:Y:S01]  /*9720*/  FMUL R22, R22, UR9 ;  /* 0x0000000916167c20 */ /* 0x000fe20008400000 */
[----:B------:R-:W-:Y:S01]  /*9730*/  SHF.R.U32.HI R4, RZ, UR8, R5 ;  /* 0x00000008ff047c19 */ /* 0x000fe20008011605 */
[----:B------:R-:W0:Y:S01]  /*9740*/  LDC R6, c[0x0][0x144] ;  /* 0x00005100ff067b82 */ /* 0x000e220000000800 */
[----:B------:R-:W-:Y:S01]  /*9750*/  IADD3 R5, P0, RZ, -R14, RZ ;  /* 0x8000000eff057210 */ /* 0x000fe20007f1e0ff */
[----:B------:R-:W-:Y:S01]  /*9760*/  ULDC UR5, c[0x0][0x154] ;  /* 0x0000550000057ab9 */ /* 0x000fe20000000800 */
[----:B-1----:R-:W-:Y:S01]  /*9770*/  I2FP.F32.U32 R7, R20 ;  /* 0x0000001400077245 */ /* 0x002fe20000201000 */
[----:B------:R-:W1:Y:S01]  /*9780*/  F2I.U32.TRUNC.NTZ R22, R22 ;  /* 0x0000001600167305 */ /* 0x000e62000020f000 */
[----:B------:R-:W-:Y:S01]  /*9790*/  ULDC.64 UR6, c[0x0][0x620] ;  /* 0x0001880000067ab9 */ /* 0x000fe20000000a00 */
[----:B------:R-:W-:Y:S01]  /*97a0*/  IMAD.X R4, RZ, RZ, ~R4, P0 ;  /* 0x000000ffff047224 */ /* 0x000fe200000e0e04 */
[----:B------:R-:W-:Y:S01]  /*97b0*/  ISETP.NE.AND P2, PT, R2, 0x1, PT ;  /* 0x000000010200780c */ /* 0x000fe20003f45270 */
[----:B------:R-:W-:Y:S01]  /*97c0*/  FMUL R23, R7, UR5 ;  /* 0x0000000507177c20 */ /* 0x000fe20008400000 */
[----:B------:R-:W2:Y:S01]  /*97d0*/  LDC R25, c[0x0][0x148] ;  /* 0x00005200ff197b82 */ /* 0x000ea20000000800 */
[----:B------:R-:W-:Y:S01]  /*97e0*/  IMAD R4, R4, UR6, RZ ;  /* 0x0000000604047c24 */ /* 0x000fe2000f8e02ff */
[----:B------:R-:W-:-:S03]  /*97f0*/  ULDC UR5, c[0x0][0x618] ;  /* 0x0001860000057ab9 */ /* 0x000fc60000000800 */
[----:B------:R-:W3:Y:S01]  /*9800*/  F2I.U32.TRUNC.NTZ R23, R23 ;  /* 0x0000001700177305 */ /* 0x000ee2000020f000 */
[C---:B------:R-:W-:Y:S02]  /*9810*/  IMAD R7, R5.reuse, UR7, R4 ;  /* 0x0000000705077c24 */ /* 0x040fe4000f8e0204 */
[----:B------:R-:W-:Y:S01]  /*9820*/  IMAD.WIDE.U32 R4, R5, UR6, R16 ;  /* 0x0000000605047c25 */ /* 0x000fe2000f8e0010 */
[----:B------:R-:W-:Y:S02]  /*9830*/  ULDC.64 UR6, c[0x0][0x640] ;  /* 0x0001900000067ab9 */ /* 0x000fe40000000a00 */
[----:B------:R-:W-:Y:S01]  /*9840*/  ISETP.NE.U32.AND P0, PT, RZ, UR6, PT ;  /* 0x00000006ff007c0c */ /* 0x000fe2000bf05070 */
[----:B------:R-:W-:Y:S02]  /*9850*/  IMAD.IADD R5, R5, 0x1, R7 ;  /* 0x0000000105057824 */ /* 0x000fe400078e0207 */
[----:B-1----:R-:W-:Y:S01]  /*9860*/  IMAD.MOV R22, RZ, RZ, -R22 ;  /* 0x000000ffff167224 */ /* 0x002fe200078e0a16 */
[----:B------:R-:W-:-:S02]  /*9870*/  ISETP.NE.AND.EX P0, PT, RZ, UR7, PT, P0 ;  /* 0x00000007ff007c0c */ /* 0x000fc4000bf05300 */
[----:B------:R-:W-:Y:S01]  /*9880*/  SHF.R.U64 R21, R4, UR5, R5 ;  /* 0x0000000504157c19 */ /* 0x000fe20008001205 */
[----:B0-----:R-:W-:Y:S01]  /*9890*/  IMAD R15, R6, R22, R15 ;  /* 0x00000016060f7224 */ /* 0x001fe200078e020f */
[----:B------:R-:W-:Y:S01]  /*98a0*/  SHF.R.U32.HI R4, RZ, UR5, R5 ;  /* 0x00000005ff047c19 */ /* 0x000fe20008011605 */
[----:B------:R-:W-:Y:S01]  /*98b0*/  ULDC UR5, c[0x0][0x608] ;  /* 0x0001820000057ab9 */ /* 0x000fe20000000800 */
[----:B---3--:R-:W-:Y:S02]  /*98c0*/  IMAD.MOV R6, RZ, RZ, -R23 ;  /* 0x000000ffff067224 */ /* 0x008fe400078e0a17 */
[--C-:B------:R-:W-:Y:S02]  /*98d0*/  SHF.R.U64 R22, R21, UR5, R4.reuse ;  /* 0x0000000515167c19 */ /* 0x100fe40008001204 */
[----:B------:R-:W-:Y:S01]  /*98e0*/  SHF.R.U32.HI R5, RZ, UR5, R4 ;  /* 0x00000005ff057c19 */ /* 0x000fe20008011604 */
[----:B------:R-:W-:Y:S01]  /*98f0*/  ULDC UR5, c[0x0][0x658] ;  /* 0x0001960000057ab9 */ /* 0x000fe20000000800 */
[----:B--2---:R-:W-:-:S02]  /*9900*/  @P2 IMAD R15, R25, R6, R20 ;  /* 0x00000006190f2224 */ /* 0x004fc400078e0214 */
[--C-:B------:R-:W-:Y:S02]  /*9910*/  SHF.R.U64 R20, R22, UR5, R5.reuse ;  /* 0x0000000516147c19 */ /* 0x100fe40008001205 */
[----:B------:R-:W-:-:S03]  /*9920*/  SHF.R.U32.HI R23, RZ, UR5, R5 ;  /* 0x00000005ff177c19 */ /* 0x000fc60008011605 */
[----:B------:R-:W-:Y:S02]  /*9930*/  IMAD.MOV.U32 R6, RZ, RZ, R20 ;  /* 0x000000ffff067224 */ /* 0x000fe400078e0014 */
[----:B------:R-:W-:Y:S01]  /*9940*/  IMAD.MOV.U32 R5, RZ, RZ, R23 ;  /* 0x000000ffff057224 */ /* 0x000fe200078e0017 */
[----:B------:R-:W-:Y:S06]  /*9950*/  @!P0 BRA `(.L_x_308) ;  /* 0x00000000002c8947 */ /* 0x000fec0003800000 */
        /* <DEDUP_REMOVED lines=9> */
[----:B------:R-:W-:-:S04]  /*99f0*/  IMAD.WIDE.U32.X R4, R23, UR7, R4, P1 ;  /* 0x0000000717047c25 */ /* 0x000fc800088e0404 */
[----:B------:R-:W-:-:S07]  /*9a00*/  IMAD.MOV.U32 R6, RZ, RZ, R4 ;  /* 0x000000ffff067224 */ /* 0x000fce00078e0004 */
.L_x_308:
[----:B------:R-:W-:Y:S01]  /*9a10*/  ULDC UR5, c[0x0][0x648] ;  /* 0x0001920000057ab9 */ /* 0x000fe20000000800 */
[----:B------:R-:W-:Y:S01]  /*9a20*/  LOP3.LUT R4, R22, UR17, RZ, 0xc0, !PT ;  /* 0x0000001116047c12 */ /* 0x000fe2000f8ec0ff */
[----:B------:R-:W-:Y:S01]  /*9a30*/  ULDC UR6, c[0x0][0x610] ;  /* 0x0001840000067ab9 */ /* 0x000fe20000000800 */
[----:B------:R-:W-:Y:S01]  /*9a40*/  SHF.R.U64 R5, R6, UR5, R5 ;  /* 0x0000000506057c19 */ /* 0x000fe20008001205 */
[----:B------:R-:W-:Y:S01]  /*9a50*/  ULDC UR5, c[0x0][0x638] ;  /* 0x00018e0000057ab9 */ /* 0x000fe20000000800 */
[----:B------:R-:W-:Y:S01]  /*9a60*/  LOP3.LUT R21, R21, UR4, RZ, 0xc0, !PT ;  /* 0x0000000415157c12 */ /* 0x000fe2000f8ec0ff */
[----:B------:R-:W-:Y:S02]  /*9a70*/  IMAD.MOV.U32 R6, RZ, RZ, R14 ;  /* 0x000000ffff067224 */ /* 0x000fe400078e000e */
[----:B------:R-:W-:Y:S02]  /*9a80*/  IMAD.MOV R7, RZ, RZ, -R5 ;  /* 0x000000ffff077224 */ /* 0x000fe400078e0a05 */
[----:B------:R-:W-:-:S02]  /*9a90*/  IMAD R4, R5, UR18, R4 ;  /* 0x0000001205047c24 */ /* 0x000fc4000f8e0204 */
[----:B------:R-:W-:Y:S01]  /*9aa0*/  IMAD R20, R7, UR5, R20 ;  /* 0x0000000507147c24 */ /* 0x000fe2000f8e0214 */
[----:B------:R-:W-:Y:S01]  /*9ab0*/  ULDC UR5, c[0x0][0x600] ;  /* 0x0001800000057ab9 */ /* 0x000fe20000000800 */
[----:B------:R-:W-:Y:S02]  /*9ac0*/  IMAD R15, R4, UR6, R15 ;  /* 0x00000006040f7c24 */ /* 0x000fe4000f8e020f */
[----:B------:R-:W-:Y:S02]  /*9ad0*/  IMAD R20, R20, UR5, R21 ;  /* 0x0000000514147c24 */ /* 0x000fe4000f8e0215 */
[----:B------:R-:W-:-:S03]  /*9ae0*/  IMAD.MOV.U32 R4, RZ, RZ, 0x1 ;  /* 0x00000001ff047424 */ /* 0x000fc600078e00ff */
[----:B------:R-:W-:Y:S02]  /*9af0*/  SEL R21, R20, R15, !P2 ;  /* 0x0000000f14157207 */ /* 0x000fe40005000000 */
[----:B------:R-:W-:-:S07]  /*9b00*/  SEL R20, R15, R20, !P2 ;  /* 0x000000140f147207 */ /* 0x000fce0005000000 */
.L_x_306:
[----:B------:R-:W-:Y:S05]  /*9b10*/  BSYNC B1 ;  /* 0x0000000000017941 */ /* 0x000fea0003800000 */
.L_x_305:
[----:B------:R-:W-:-:S13]  /*9b20*/  LOP3.LUT P0, RZ, R4, 0xff, RZ, 0xc0, !PT ;  /* 0x000000ff04ff7812 */ /* 0x000fda000780c0ff */
[----:B------:R-:W-:Y:S05]  /*9b30*/  @P0 BRA `(.L_x_309) ;  /* 0xfffffff4003c0947 */ /* 0x000fea000383ffff */
[----:B------:R-:W-:Y:S05]  /*9b40*/  BSYNC B0 ;  /* 0x0000000000007941 */ /* 0x000fea0003800000 */
.L_x_298:
[----:B------:R-:W-:-:S03]  /*9b50*/  UMOV UR5, 0xffffffff ;  /* 0xffffffff00057882 */ /* 0x000fc60000000000 */
[----:B------:R-:W-:Y:S05]  /*9b60*/  BRA.DIV UR5, `(.L_x_310) ;  /* 0x0000000605147947 */ /* 0x000fea000b800000 */
[----:B------:R-:W-:-:S13]  /*9b70*/  ELECT P6, URZ, PT ;  /* 0x00000000003f782f */ /* 0x000fda00038c0000 */
.L_x_324:
[----:B------:R-:W-:Y:S04]  /*9b80*/  BSSY B0, `(.L_x_311) ;  /* 0x000002b000007945 */ /* 0x000fe80003800000 */
[----:B------:R-:W-:Y:S05]  /*9b90*/  @!P6 BRA `(.L_x_312) ;  /* 0x0000000000a4e947 */ /* 0x000fea0003800000 */
[----:B------:R-:W-:-:S04]  /*9ba0*/  LOP3.LUT R19, R19, 0x2, RZ, 0xfc, !PT ;  /* 0x0000000213137812 */ /* 0x000fc800078efcff */
[----:B------:R-:W-:-:S13]  /*9bb0*/  ISETP.NE.AND P0, PT, R19, 0x3, PT ;  /* 0x000000031300780c */ /* 0x000fda0003f05270 */
[----:B------:R-:W-:Y:S05]  /*9bc0*/  @!P0 BRA `(.L_x_313) ;  /* 0x0000000000048947 */ /* 0x000fea0003800000 */
[----:B------:R-:W-:Y:S01]  /*9bd0*/  BPT.TRAP 0x1 ;  /* 0x000000040000795c */ /* 0x000fe20000300000 */
.L_x_313:
[----:B------:R-:W0:Y:S01]  /*9be0*/  S2R R5, SR_CgaCtaId ;  /* 0x0000000000057919 */ /* 0x000e220000008800 */
[----:B------:R-:W-:Y:S02]  /*9bf0*/  MOV R2, 0x400 ;  /* 0x0000040000027802 */ /* 0x000fe40000000f00 */
[----:B------:R-:W-:Y:S02]  /*9c00*/  SHF.L.U32 R4, R0, 0x1f, RZ ;  /* 0x0000001f00047819 */ /* 0x000fe400000006ff */
[----:B0-----:R-:W-:-:S05]  /*9c10*/  LEA R2, R5, R2, 0x18 ;  /* 0x0000000205027211 */ /* 0x001fca00078ec0ff */
[----:B------:R-:W-:-:S04]  /*9c20*/  VIADD R2, R2, 0x20 ;  /* 0x0000002002027836 */ /* 0x000fc80000000000 */
[C---:B------:R-:W-:Y:S02]  /*9c30*/  IMAD R7, R3.reuse, 0x8, R2 ;  /* 0x0000000803077824 */ /* 0x040fe400078e0202 */
[----:B------:R-:W-:Y:S02]  /*9c40*/  VIADD R3, R3, 0x1 ;  /* 0x0000000103037836 */ /* 0x000fe40000000000 */
[----:B------:R-:W0:Y:S03]  /*9c50*/  SYNCS.PHASECHK.TRANS64.TRYWAIT P0, [R7+URZ], R4 ;  /* 0x00000004070075a7 */ /* 0x000e26000800017f */
[----:B------:R-:W-:-:S04]  /*9c60*/  ISETP.NE.AND P1, PT, R3, 0x4, PT ;  /* 0x000000040300780c */ /* 0x000fc80003f25270 */
[----:B------:R-:W-:Y:S02]  /*9c70*/  SEL R5, RZ, 0x1, P1 ;  /* 0x00000001ff057807 */ /* 0x000fe40000800000 */
[----:B------:R-:W-:Y:S02]  /*9c80*/  SEL R3, R3, RZ, P1 ;  /* 0x000000ff03037207 */ /* 0x000fe40000800000 */
[----:B------:R-:W-:-:S03]  /*9c90*/  LOP3.LUT R6, R0, R5, RZ, 0x3c, !PT ;  /* 0x0000000500067212 */ /* 0x000fc600078e3cff */
[----:B------:R-:W-:Y:S01]  /*9ca0*/  IMAD R8, R3, 0x8, R2 ;  /* 0x0000000803087824 */ /* 0x000fe200078e0202 */
[----:B------:R-:W-:Y:S01]  /*9cb0*/  SHF.L.U32 R5, R6, 0x1f, RZ ;  /* 0x0000001f06057819 */ /* 0x000fe200000006ff */
[----:B0-----:R-:W-:Y:S06]  /*9cc0*/  @!P0 BRA `(.L_x_314) ;  /* 0x0000000000dc8947 */ /* 0x001fec0003800000 */
.L_x_325:
[----:B------:R-:W1:Y:S01]  /*9cd0*/  SYNCS.PHASECHK.TRANS64.TRYWAIT P0, [R8+URZ], R5 ;  /* 0x00000005080075a7 */ /* 0x000e62000800017f */
[----:B------:R-:W-:-:S05]  /*9ce0*/  VIADD R0, R3, 0x1 ;  /* 0x0000000103007836 */ /* 0x000fca0000000000 */
[----:B------:R-:W-:-:S04]  /*9cf0*/  ISETP.NE.AND P1, PT, R0, 0x4, PT ;  /* 0x000000040000780c */ /* 0x000fc80003f25270 */
[----:B------:R-:W-:Y:S02]  /*9d00*/  SEL R3, RZ, 0x1, P1 ;  /* 0x00000001ff037807 */ /* 0x000fe40000800000 */
[----:B0-----:R-:W-:Y:S02]  /*9d10*/  SEL R7, R0, RZ, P1 ;  /* 0x000000ff00077207 */ /* 0x001fe40000800000 */
[----:B------:R-:W-:-:S03]  /*9d20*/  LOP3.LUT R9, R6, R3, RZ, 0x3c, !PT ;  /* 0x0000000306097212 */ /* 0x000fc600078e3cff */
[----:B------:R-:W-:Y:S01]  /*9d30*/  IMAD R11, R7, 0x8, R2 ;  /* 0x00000008070b7824 */ /* 0x000fe200078e0202 */
[----:B------:R-:W-:Y:S01]  /*9d40*/  SHF.L.U32 R6, R9, 0x1f, RZ ;  /* 0x0000001f09067819 */ /* 0x000fe200000006ff */
[----:B-1----:R-:W-:Y:S06]  /*9d50*/  @!P0 BRA `(.L_x_315) ;  /* 0x0000000000cc8947 */ /* 0x002fec0003800000 */
.L_x_326:
[----:B------:R-:W1:Y:S01]  /*9d60*/  SYNCS.PHASECHK.TRANS64.TRYWAIT P0, [R11+URZ], R6 ;  /* 0x000000060b0075a7 */ /* 0x000e62000800017f */
[----:B------:R-:W-:-:S05]  /*9d70*/  VIADD R0, R7, 0x1 ;  /* 0x0000000107007836 */ /* 0x000fca0000000000 */
[----:B------:R-:W-:-:S04]  /*9d80*/  ISETP.NE.AND P1, PT, R0, 0x4, PT ;  /* 0x000000040000780c */ /* 0x000fc80003f25270 */
[----:B------:R-:W-:Y:S02]  /*9d90*/  SEL R4, RZ, 0x1, P1 ;  /* 0x00000001ff047807 */ /* 0x000fe40000800000 */
[----:B------:R-:W-:Y:S02]  /*9da0*/  SEL R3, R0, RZ, P1 ;  /* 0x000000ff00037207 */ /* 0x000fe40000800000 */
[----:B------:R-:W-:Y:S01]  /*9db0*/  LOP3.LUT R0, R9, R4, RZ, 0x3c, !PT ;  /* 0x0000000409007212 */ /* 0x000fe200078e3cff */
[----:B-1----:R-:W-:Y:S06]  /*9dc0*/  @!P0 BRA `(.L_x_316) ;  /* 0x0000000000c48947 */ /* 0x002fec0003800000 */
.L_x_327:
[----:B------:R-:W-:Y:S01]  /*9dd0*/  IMAD R3, R3, 0x8, R2 ;  /* 0x0000000803037824 */ /* 0x000fe200078e0202 */
[----:B------:R-:W-:-:S07]  /*9de0*/  SHF.L.U32 R0, R0, 0x1f, RZ ;  /* 0x0000001f00007819 */ /* 0x000fce00000006ff */
.L_x_317:
[----:B--2---:R2:W3:Y:S02]  /*9df0*/  SYNCS.PHASECHK.TRANS64.TRYWAIT P0, [R3+URZ], R0 ;  /* 0x00000000030075a7 */ /* 0x0044e4000800017f */
[----:B---3--:R-:W-:Y:S05]  /*9e00*/  @!P0 NANOSLEEP.SYNCS 0x989680 ;  /* 0x009896800000895d */ /* 0x008fea0003900000 */
[----:B------:R-:W3:Y:S02]  /*9e10*/  @!P0 SYNCS.PHASECHK.TRANS64 P0, [R3+URZ], R0 ;  /* 0x00000000030085a7 */ /* 0x000ee4000800007f */
[----:B---3--:R-:W-:Y:S05]  /*9e20*/  @!P0 BRA `(.L_x_317) ;  /* 0xfffffffc00f08947 */ /* 0x008fea000383ffff */
.L_x_312:
[----:B------:R-:W-:Y:S05]  /*9e30*/  BSYNC B0 ;  /* 0x0000000000007941 */ /* 0x000fea0003800000 */
.L_x_311:
[----:B------:R-:W-:Y:S05]  /*9e40*/  EXIT ;  /* 0x000000000000794d */ /* 0x000fea0003800000 */
.L_x_21:
[----:B----4-:R4:W0:Y:S02]  /*9e50*/  SYNCS.PHASECHK.TRANS64.TRYWAIT P1, [R3+URZ], R0 ;  /* 0x00000000030075a7 */ /* 0x010824000802017f */
[----:B0-----:R-:W-:Y:S05]  /*9e60*/  @!P1 NANOSLEEP.SYNCS 0x989680 ;  /* 0x009896800000995d */ /* 0x001fea0003900000 */
[----:B------:R-:W0:Y:S02]  /*9e70*/  @!P1 SYNCS.PHASECHK.TRANS64 P1, [R3+URZ], R0 ;  /* 0x00000000030095a7 */ /* 0x000e24000802007f */
[----:B0-----:R-:W-:Y:S05]  /*9e80*/  @!P1 BRA `(.L_x_21) ;  /* 0xfffffffc00f09947 */ /* 0x001fea000383ffff */
[----:B------:R-:W-:Y:S05]  /*9e90*/  BRA `(.L_x_20) ;  /* 0xffffff7400a47947 */ /* 0x000fea000383ffff */
.L_x_26:
[----:B-1----:R1:W3:Y:S02]  /*9ea0*/  SYNCS.PHASECHK.TRANS64.TRYWAIT P1, [R5+URZ], R4 ;  /* 0x00000004050075a7 */ /* 0x0022e4000802017f */
[----:B---3--:R-:W-:Y:S05]  /*9eb0*/  @!P1 NANOSLEEP.SYNCS 0x989680 ;  /* 0x009896800000995d */ /* 0x008fea0003900000 */
[----:B------:R-:W3:Y:S02]  /*9ec0*/  @!P1 SYNCS.PHASECHK.TRANS64 P1, [R5+URZ], R4 ;  /* 0x00000004050095a7 */ /* 0x000ee4000802007f */
[----:B---3--:R-:W-:Y:S05]  /*9ed0*/  @!P1 BRA `(.L_x_26) ;  /* 0xfffffffc00f09947 */ /* 0x008fea000383ffff */
[----:B------:R-:W-:Y:S05]  /*9ee0*/  BRA `(.L_x_25) ;  /* 0xffffff7800487947 */ /* 0x000fea000383ffff */
.L_x_299:
[----:B------:R-:W-:Y:S01]  /*9ef0*/  BSSY B1, `(.L_x_318) ;  /* 0x0000006000017945 */ /* 0x000fe20003800000 */
[----:B------:R-:W-:-:S07]  /*9f00*/  IMAD.MOV.U32 R15, RZ, RZ, -0x1 ;  /* 0xffffffffff0f7424 */ /* 0x000fce00078e00ff */
[----:B------:R-:W-:Y:S05]  /*9f10*/  WARPSYNC.COLLECTIVE R15, `(.L_x_319) ;  /* 0x000000000f0c7348 */ /* 0x000fea0003c00000 */
[----:B------:R-:W-:Y:S02]  /*9f20*/  ELECT P6, UR62, PT ;  /* 0x00000000003e782f */ /* 0x000fe400038c0000 */
[----:B------:R-:W-:Y:S01]  /*9f30*/  MOV R14, UR62 ;  /* 0x0000003e000e7c02 */ /* 0x000fe20008000f00 */
[----:B------:R-:W-:Y:S10]  /*9f40*/  ENDCOLLECTIVE ;  /* 0x000000000000791b */ /* 0x000ff40003800000 */
.L_x_319:
[----:B------:R-:W-:Y:S05]  /*9f50*/  BSYNC B1 ;  /* 0x0000000000017941 */ /* 0x000fea0003800000 */
.L_x_318:
[----:B------:R-:W-:Y:S05]  /*9f60*/  BRA `(.L_x_320) ;  /* 0xfffffff0003c7947 */ /* 0x000fea000383ffff */
.L_x_302:
[----:B0-----:R0:W1:Y:S02]  /*9f70*/  SYNCS.PHASECHK.TRANS64.TRYWAIT P0, [R20+URZ+0x20], R7 ;  /* 0x00002007140075a7 */ /* 0x001064000800017f */
[----:B-1----:R-:W-:Y:S05]  /*9f80*/  @!P0 NANOSLEEP.SYNCS 0x989680 ;  /* 0x009896800000895d */ /* 0x002fea0003900000 */
[----:B------:R-:W1:Y:S02]  /*9f90*/  @!P0 SYNCS.PHASECHK.TRANS64 P0, [R20+URZ+0x20], R7 ;  /* 0x00002007140085a7 */ /* 0x000e64000800007f */
[----:B-1----:R-:W-:Y:S05]  /*9fa0*/  @!P0 BRA `(.L_x_302) ;  /* 0xfffffffc00f08947 */ /* 0x002fea000383ffff */
[----:B------:R-:W-:Y:S05]  /*9fb0*/  BRA `(.L_x_321) ;  /* 0xfffffff000747947 */ /* 0x000fea000383ffff */
.L_x_310:
[----:B------:R-:W-:Y:S01]  /*9fc0*/  BSSY B0, `(.L_x_322) ;  /* 0x0000006000007945 */ /* 0x000fe20003800000 */
[----:B------:R-:W-:-:S07]  /*9fd0*/  IMAD.MOV.U32 R15, RZ, RZ, -0x1 ;  /* 0xffffffffff0f7424 */ /* 0x000fce00078e00ff */
[----:B------:R-:W-:Y:S05]  /*9fe0*/  WARPSYNC.COLLECTIVE R15, `(.L_x_323) ;  /* 0x000000000f0c7348 */ /* 0x000fea0003c00000 */
[----:B------:R-:W-:Y:S02]  /*9ff0*/  ELECT P6, UR62, PT ;  /* 0x00000000003e782f */ /* 0x000fe400038c0000 */
[----:B------:R-:W-:Y:S01]  /*a000*/  MOV R14, UR62 ;  /* 0x0000003e000e7c02 */ /* 0x000fe20008000f00 */
[----:B------:R-:W-:Y:S10]  /*a010*/  ENDCOLLECTIVE ;  /* 0x000000000000791b */ /* 0x000ff40003800000 */
.L_x_323:
[----:B------:R-:W-:Y:S05]  /*a020*/  BSYNC B0 ;  /* 0x0000000000007941 */ /* 0x000fea0003800000 */
.L_x_322:
[----:B------:R-:W-:Y:S05]  /*a030*/  BRA `(.L_x_324) ;  /* 0xfffffff800d07947 */ /* 0x000fea000383ffff */
.L_x_314:
[----:B0-----:R0:W1:Y:S02]  /*a040*/  SYNCS.PHASECHK.TRANS64.TRYWAIT P0, [R7+URZ], R4 ;  /* 0x00000004070075a7 */ /* 0x001064000800017f */
[----:B-1----:R-:W-:Y:S05]  /*a050*/  @!P0 NANOSLEEP.SYNCS 0x989680 ;  /* 0x009896800000895d */ /* 0x002fea0003900000 */
[----:B------:R-:W1:Y:S02]  /*a060*/  @!P0 SYNCS.PHASECHK.TRANS64 P0, [R7+URZ], R4 ;  /* 0x00000004070085a7 */ /* 0x000e64000800007f */
[----:B-1----:R-:W-:Y:S05]  /*a070*/  @!P0 BRA `(.L_x_314) ;  /* 0xfffffffc00f08947 */ /* 0x002fea000383ffff */
[----:B------:R-:W-:Y:S05]  /*a080*/  BRA `(.L_x_325) ;  /* 0xfffffffc00107947 */ /* 0x000fea000383ffff */
.L_x_315:
[----:B0-----:R0:W1:Y:S02]  /*a090*/  SYNCS.PHASECHK.TRANS64.TRYWAIT P0, [R8+URZ], R5 ;  /* 0x00000005080075a7 */ /* 0x001064000800017f */
[----:B-1----:R-:W-:Y:S05]  /*a0a0*/  @!P0 NANOSLEEP.SYNCS 0x989680 ;  /* 0x009896800000895d */ /* 0x002fea0003900000 */
[----:B------:R-:W1:Y:S02]  /*a0b0*/  @!P0 SYNCS.PHASECHK.TRANS64 P0, [R8+URZ], R5 ;  /* 0x00000005080085a7 */ /* 0x000e64000800007f */
[----:B-1----:R-:W-:Y:S05]  /*a0c0*/  @!P0 BRA `(.L_x_315) ;  /* 0xfffffffc00f08947 */ /* 0x002fea000383ffff */
[----:B------:R-:W-:Y:S05]  /*a0d0*/  BRA `(.L_x_326) ;  /* 0xfffffffc00207947 */ /* 0x000fea000383ffff */
.L_x_316:
[----:B-1----:R1:W2:Y:S02]  /*a0e0*/  SYNCS.PHASECHK.TRANS64.TRYWAIT P0, [R11+URZ], R6 ;  /* 0x000000060b0075a7 */ /* 0x0022a4000800017f */
[----:B--2---:R-:W-:Y:S05]  /*a0f0*/  @!P0 NANOSLEEP.SYNCS 0x989680 ;  /* 0x009896800000895d */ /* 0x004fea0003900000 */
[----:B------:R-:W2:Y:S02]  /*a100*/  @!P0 SYNCS.PHASECHK.TRANS64 P0, [R11+URZ], R6 ;  /* 0x000000060b0085a7 */ /* 0x000ea4000800007f */
[----:B--2---:R-:W-:Y:S05]  /*a110*/  @!P0 BRA `(.L_x_316) ;  /* 0xfffffffc00f08947 */ /* 0x004fea000383ffff */
[----:B------:R-:W-:Y:S05]  /*a120*/  BRA `(.L_x_327) ;  /* 0xfffffffc00287947 */ /* 0x000fea000383ffff */
.L_x_328:
[----:B------:R-:W-:-:S00]  /*a130*/  BRA `(.L_x_328) ;  /* 0xfffffffc00fc7947 */ /* 0x000fc0000383ffff */
[----:B------:R-:W-:-:S00]  /*a140*/  NOP ;  /* 0x0000000000007918 */ /* 0x000fc00000000000 */
        /* <DEDUP_REMOVED lines=11> */
.L_x_329:


//--------------------- .nv.global.init           --------------------------
	.section	.nv.global.init,"aw",@progbits
.nv.global.init:
	.type		$str$22,@object
	.size		$str$22,($str$23 - $str$22)
$str$22:
        /*0000*/ 	.byte	0x6b, 0x5f, 0x74, 0x69, 0x6c, 0x65, 0x5f, 0x63, 0x6f, 0x75, 0x6e, 0x74, 0x20, 0x3e, 0x3d, 0x20
        /*0010*/ 	.byte	0x31, 0x00
	.type		$str$23,@object
	.size		$str$23,(__unnamed_1 - $str$23)
$str$23:
        /*0012*/ 	.byte	0x2f, 0x74, 0x6d, 0x70, 0x2f, 0x63, 0x75, 0x74, 0x6c, 0x61, 0x73, 0x73, 0x5f, 0x73, 0x77, 0x65
        /*0022*/ 	.byte	0x65, 0x70, 0x5f, 0x73, 0x72, 0x63, 0x2f, 0x69, 0x6e, 0x63, 0x6c, 0x75, 0x64, 0x65, 0x2f, 0x63
        /*0032*/ 	.byte	0x75, 0x74, 0x6c, 0x61, 0x73, 0x73, 0x2f, 0x67, 0x65, 0x6d, 0x6d, 0x2f, 0x63, 0x6f, 0x6c, 0x6c
        /*0042*/ 	.byte	0x65, 0x63, 0x74, 0x69, 0x76, 0x65, 0x2f, 0x73, 0x6d, 0x39, 0x30, 0x5f, 0x6d, 0x6d, 0x61, 0x5f
        /*0052*/ 	.byte	0x74, 0x6d, 0x61, 0x5f, 0x67, 0x6d, 0x6d, 0x61, 0x5f, 0x73, 0x73, 0x5f, 0x77, 0x61, 0x72, 0x70
        /*0062*/ 	.byte	0x73, 0x70, 0x65, 0x63, 0x69, 0x61, 0x6c, 0x69, 0x7a, 0x65, 0x64, 0x2e, 0x68, 0x70, 0x70, 0x00
	.type		__unnamed_1,@object
	.size		__unnamed_1,(.L_0 - __unnamed_1)
__unnamed_1:
        /*0072*/ 	.byte	0x76, 0x6f, 0x69, 0x64, 0x20, 0x63, 0x75, 0x74, 0x6c, 0x61, 0x73, 0x73, 0x3a, 0x3a, 0x67, 0x65
        /* <DEDUP_REMOVED lines=172> */
        /*0b42*/ 	.byte	0x3a, 0x69, 0x64, 0x65, 0x6e, 0x74, 0x69, 0x74, 0x79, 0x5d, 0x00
.L_0:


//--------------------- .nv.shared._ZN7cutlass13device_kernelINS_4gemm6kernel13GemmUniversalIN4cute5tupleIJiiiiEEENS1_10collective13CollectiveMmaINS1_34MainloopSm90TmaGmmaWarpSpecializedILi4ENS5_IJNS4_1CILi2EEENSA_ILi1EEESC_EEENS1_35KernelTmaWarpSpecializedCooperativeEEENS5_IJNSA_ILi256EEENSA_ILi128EEENSA_ILi32EEEEEEaNS5_IJlSC_lEEEaSK_NS4_8TiledMMAINS4_8MMA_AtomIJNS4_4SM904GMMA27MMA_64x128x32_S32S8S8_SS_TNEEEENS4_6LayoutISD_NS5_IJSC_NSA_ILi0EEESS_EEEEENS5_IJNS4_10UnderscoreESV_SV_EEEEENS4_13SM90_TMA_LOADENS4_14ComposedLayoutINS4_7SwizzleILi1ELi4ELi3EEENS4_18smem_ptr_flag_bitsILi8EEENSR_INS5_IJNSA_ILi8EEESI_EEENS5_IJSI_SC_EEEEEEEvNS4_8identityENS4_23SM90_TMA_LOAD_MULTICASTES18_vS19_EENS_8epilogue10collective6detail29Sm90TmaWarpSpecializedAdapterINS1D_15DefaultEpilogueIaSK_SK_NS1C_6thread17LinearCombinationIaLi1EiiLNS1H_9ScaleType4KindE0ELNS_15FloatRoundStyleE2EaEENS1_15EpilogueDefaultEEEEEvvEEEEvNT_6ParamsE --------------------------
	.section	.nv.shared._ZN7cutlass13device_kernelINS_4gemm6kernel13GemmUniversalIN4cute5tupleIJiiiiEEENS1_10collective13CollectiveMmaINS1_34MainloopSm90TmaGmmaWarpSpecializedILi4ENS5_IJNS4_1CILi2EEENSA_ILi1EEESC_EEENS1_35KernelTmaWarpSpecializedCooperativeEEENS5_IJNSA_ILi256EEENSA_ILi128EEENSA_ILi32EEEEEEaNS5_IJlSC_lEEEaSK_NS4_8TiledMMAINS4_8MMA_AtomIJNS4_4SM904GMMA27MMA_64x128x32_S32S8S8_SS_TNEEEENS4_6LayoutISD_NS5_IJSC_NSA_ILi0EEESS_EEEEENS5_IJNS4_10UnderscoreESV_SV_EEEEENS4_13SM90_TMA_LOADENS4_14ComposedLayoutINS4_7SwizzleILi1ELi4ELi3EEENS4_18smem_ptr_flag_bitsILi8EEENSR_INS5_IJNSA_ILi8EEESI_EEENS5_IJSI_SC_EEEEEEEvNS4_8identityENS4_23SM90_TMA_LOAD_MULTICASTES18_vS19_EENS_8epilogue10collective6detail29Sm90TmaWarpSpecializedAdapterINS1D_15DefaultEpilogueIaSK_SK_NS1C_6thread17LinearCombinationIaLi1EiiLNS1H_9ScaleType4KindE0ELNS_15FloatRoundStyleE2EaEENS1_15EpilogueDefaultEEEEEvvEEEEvNT_6ParamsE,"aw",@nobits
	.sectionflags	@""
	.align	16
	.zero		1024


//--------------------- .nv.shared.reserved.0     --------------------------
	.section	.nv.shared.reserved.0,"aw",@nobits
	.weak		__nv_reservedSMEM_offset_0_alias
	.size		__nv_reservedSMEM_offset_0_alias, 0, 0
	.other		__nv_reservedSMEM_offset_0_alias,@"STO_CUDA_RESERVED_SHARED STV_DEFAULT"
__nv_reservedSMEM_offset_0_alias:
	.zero		0


//--------------------- .nv.global                --------------------------
	.section	.nv.global,"aw",@nobits
.nv.global:
	.type		_ZN39_INTERNAL_c7648e1f_4_k_cu_ad594ebd_73364cute1_E,@object
	.size		_ZN39_INTERNAL_c7648e1f_4_k_cu_ad594ebd_73364cute1_E,(_ZN39_INTERNAL_c7648e1f_4_k_cu_ad594ebd_73364cuda3std3__45__cpo6cbeginE - _ZN39_INTERNAL_c7648e1f_4_k_cu_ad594ebd_73364cute1_E)
_ZN39_INTERNAL_c7648e1f_4_k_cu_ad594ebd_73364cute1_E:
	.zero		1
	.type		_ZN39_INTERNAL_c7648e1f_4_k_cu_ad594ebd_73364cuda3std3__45__cpo6cbeginE,@object
	.size		_ZN39_INTERNAL_c7648e1f_4_k_cu_ad594ebd_73364cuda3std3__45__cpo6cbeginE,(_ZN39_INTERNAL_c7648e1f_4_k_cu_ad594ebd_73364cuda3std3__48in_placeE - _ZN39_INTERNAL_c7648e1f_4_k_cu_ad594ebd_73364cuda3std3__45__cpo6cbeginE)
_ZN39_INTERNAL_c7648e1f_4_k_cu_ad594ebd_73364cuda3std3__45__cpo6cbeginE:
	.zero		1
	.type		_ZN39_INTERNAL_c7648e1f_4_k_cu_ad594ebd_73364cuda3std3__48in_placeE,@object
	.size		_ZN39_INTERNAL_c7648e1f_4_k_cu_ad594ebd_73364cuda3std3__48in_placeE,(_ZN39_INTERNAL_c7648e1f_4_k_cu_ad594ebd_73364cuda3std6ranges3__45__cpo9iter_moveE - _ZN39_INTERNAL_c7648e1f_4_k_cu_ad594ebd_73364cuda3std3__48in_placeE)
_ZN39_INTERNAL_c7648e1f_4_k_cu_ad594ebd_73364cuda3std3__48in_placeE:
	.zero		1
	.type		_ZN39_INTERNAL_c7648e1f_4_k_cu_ad594ebd_73364cuda3std6ranges3__45__cpo9iter_moveE,@object
	.size		_ZN39_INTERNAL_c7648e1f_4_k_cu_ad594ebd_73364cuda3std6ranges3__45__cpo9iter_moveE,(_ZN39_INTERNAL_c7648e1f_4_k_cu_ad594ebd_73364cuda3std3__45__cpo5beginE - _ZN39_INTERNAL_c7648e1f_4_k_cu_ad594ebd_73364cuda3std6ranges3__45__cpo9iter_moveE)
_ZN39_INTERNAL_c7648e1f_4_k_cu_ad594ebd_73364cuda3std6ranges3__45__cpo9iter_moveE:
	.zero		1
	.type		_ZN39_INTERNAL_c7648e1f_4_k_cu_ad594ebd_73364cuda3std3__45__cpo5beginE,@object
	.size		_ZN39_INTERNAL_c7648e1f_4_k_cu_ad594ebd_73364cuda3std3__45__cpo5beginE,(_ZN39_INTERNAL_c7648e1f_4_k_cu_ad594ebd_73364cuda3std3__441_GLOBAL__N__c7648e1f_4_k_cu_ad594ebd_73366ignoreE - _ZN39_INTERNAL_c7648e1f_4_k_cu_ad594ebd_73364cuda3std3__45__cpo5beginE)
_ZN39_INTERNAL_c7648e1f_4_k_cu_ad594ebd_73364cuda3std3__45__cpo5beginE:
	.zero		1
	.type		_ZN39_INTERNAL_c7648e1f_4_k_cu_ad594ebd_73364cuda3std3__441_GLOBAL__N__c7648e1f_4_k_cu_ad594ebd_73366ignoreE,@object
	.size		_ZN39_INTERNAL_c7648e1f_4_k_cu_ad594ebd_73364cuda3std3__441_GLOBAL__N__c7648e1f_4_k_cu_ad594ebd_73366ignoreE,(_ZN39_INTERNAL_c7648e1f_4_k_cu_ad594ebd_73364cute7productE - _ZN39_INTERNAL_c7648e1f_4_k_cu_ad594ebd_73364cuda3std3__441_GLOBAL__N__c7648e1f_4_k_cu_ad594ebd_73366ignoreE)
_ZN39_INTERNAL_c7648e1f_4_k_cu_ad594ebd_73364cuda3std3__441_GLOBAL__N__c7648e1f_4_k_cu_ad594ebd_73366ignoreE:
	.zero		1
	.type		_ZN39_INTERNAL_c7648e1f_4_k_cu_ad594ebd_73364cute7productE,@object
	.size		_ZN39_INTERNAL_c7648e1f_4_k_cu_ad594ebd_73364cute7productE,(_ZN39_INTERNAL_c7648e1f_4_k_cu_ad594ebd_73364cuda3std3__45__cpo3endE - _ZN39_INTERNAL_c7648e1f_4_k_cu_ad594ebd_73364cute7productE)
_ZN39_INTERNAL_c7648e1f_4_k_cu_ad594ebd_73364cute7productE:
	.zero		1
	.type		_ZN39_INTERNAL_c7648e1f_4_k_cu_ad594ebd_73364cuda3std3__45__cpo3endE,@object
	.size		_ZN39_INTERNAL_c7648e1f_4_k_cu_ad594ebd_73364cuda3std3__45__cpo3endE,(_ZN39_INTERNAL_c7648e1f_4_k_cu_ad594ebd_73364cuda3std3__419piecewise_constructE - _ZN39_INTERNAL_c7648e1f_4_k_cu_ad594ebd_73364cuda3std3__45__cpo3endE)
_ZN39_INTERNAL_c7648e1f_4_k_cu_ad594ebd_73364cuda3std3__45__cpo3endE:
	.zero		1
	.type		_ZN39_INTERNAL_c7648e1f_4_k_cu_ad594ebd_73364cuda3std3__419piecewise_constructE,@object
	.size		_ZN39_INTERNAL_c7648e1f_4_k_cu_ad594ebd_73364cuda3std3__419piecewise_constructE,(_ZN39_INTERNAL_c7648e1f_4_k_cu_ad594ebd_73364cuda3std3__45__cpo4cendE - _ZN39_INTERNAL_c7648e1f_4_k_cu_ad594ebd_73364cuda3std3__419piecewise_constructE)
_ZN39_INTERNAL_c7648e1f_4_k_cu_ad594ebd_73364cuda3std3__419piecewise_constructE:
	.zero		1
	.type		_ZN39_INTERNAL_c7648e1f_4_k_cu_ad594ebd_73364cuda3std3__45__cpo4cendE,@object
	.size		_ZN39_INTERNAL_c7648e1f_4_k_cu_ad594ebd_73364cuda3std3__45__cpo4cendE,(_ZN39_INTERNAL_c7648e1f_4_k_cu_ad594ebd_73364cuda3std6ranges3__45__cpo4swapE - _ZN39_INTERNAL_c7648e1f_4_k_cu_ad594ebd_73364cuda3std3__45__cpo4cendE)
_ZN39_INTERNAL_c7648e1f_4_k_cu_ad594ebd_73364cuda3std3__45__cpo4cendE:
	.zero		1
	.type		_ZN39_INTERNAL_c7648e1f_4_k_cu_ad594ebd_73364cuda3std6ranges3__45__cpo4swapE,@object
	.size		_ZN39_INTERNAL_c7648e1f_4_k_cu_ad594ebd_73364cuda3std6ranges3__45__cpo4swapE,(.L_8 - _ZN39_INTERNAL_c7648e1f_4_k_cu_ad594ebd_73364cuda3std6ranges3__45__cpo4swapE)
_ZN39_INTERNAL_c7648e1f_4_k_cu_ad594ebd_73364cuda3std6ranges3__45__cpo4swapE:
	.zero		1
.L_8:


//--------------------- .nv.constant0._ZN7cutlass13device_kernelINS_4gemm6kernel13GemmUniversalIN4cute5tupleIJiiiiEEENS1_10collective13CollectiveMmaINS1_34MainloopSm90TmaGmmaWarpSpecializedILi4ENS5_IJNS4_1CILi2EEENSA_ILi1EEESC_EEENS1_35KernelTmaWarpSpecializedCooperativeEEENS5_IJNSA_ILi256EEENSA_ILi128EEENSA_ILi32EEEEEEaNS5_IJlSC_lEEEaSK_NS4_8TiledMMAINS4_8MMA_AtomIJNS4_4SM904GMMA27MMA_64x128x32_S32S8S8_SS_TNEEEENS4_6LayoutISD_NS5_IJSC_NSA_ILi0EEESS_EEEEENS5_IJNS4_10UnderscoreESV_SV_EEEEENS4_13SM90_TMA_LOADENS4_14ComposedLayoutINS4_7SwizzleILi1ELi4ELi3EEENS4_18smem_ptr_flag_bitsILi8EEENSR_INS5_IJNSA_ILi8EEESI_EEENS5_IJSI_SC_EEEEEEEvNS4_8identityENS4_23SM90_TMA_LOAD_MULTICASTES18_vS19_EENS_8epilogue10collective6detail29Sm90TmaWarpSpecializedAdapterINS1D_15DefaultEpilogueIaSK_SK_NS1C_6thread17LinearCombinationIaLi1EiiLNS1H_9ScaleType4KindE0ELNS_15FloatRoundStyleE2EaEENS1_15EpilogueDefaultEEEEEvvEEEEvNT_6ParamsE --------------------------
	.section	.nv.constant0._ZN7cutlass13device_kernelINS_4gemm6kernel13GemmUniversalIN4cute5tupleIJiiiiEEENS1_10collective13CollectiveMmaINS1_34MainloopSm90TmaGmmaWarpSpecializedILi4ENS5_IJNS4_1CILi2EEENSA_ILi1EEESC_EEENS1_35KernelTmaWarpSpecializedCooperativeEEENS5_IJNSA_ILi256EEENSA_ILi128EEENSA_ILi32EEEEEEaNS5_IJlSC_lEEEaSK_NS4_8TiledMMAINS4_8MMA_AtomIJNS4_4SM904GMMA27MMA_64x128x32_S32S8S8_SS_TNEEEENS4_6LayoutISD_NS5_IJSC_NSA_ILi0EEESS_EEEEENS5_IJNS4_10UnderscoreESV_SV_EEEEENS4_13SM90_TMA_LOADENS4_14ComposedLayoutINS4_7SwizzleILi1ELi4ELi3EEENS4_18smem_ptr_flag_bitsILi8EEENSR_INS5_IJNSA_ILi8EEESI_EEENS5_IJSI_SC_EEEEEEEvNS4_8identityENS4_23SM90_TMA_LOAD_MULTICASTES18_vS19_EENS_8epilogue10collective6detail29Sm90TmaWarpSpecializedAdapterINS1D_15DefaultEpilogueIaSK_SK_NS1C_6thread17LinearCombinationIaLi1EiiLNS1H_9ScaleType4KindE0ELNS_15FloatRoundStyleE2EaEENS1_15EpilogueDefaultEEEEEvvEEEEvNT_6ParamsE,"a",@progbits
	.sectionflags	@""
	.align	4
.nv.constant0._ZN7cutlass13device_kernelINS_4gemm6kernel13GemmUniversalIN4cute5tupleIJiiiiEEENS1_10collective13CollectiveMmaINS1_34MainloopSm90TmaGmmaWarpSpecializedILi4ENS5_IJNS4_1CILi2EEENSA_ILi1EEESC_EEENS1_35KernelTmaWarpSpecializedCooperativeEEENS5_IJNSA_ILi256EEENSA_ILi128EEENSA_ILi32EEEEEEaNS5_IJlSC_lEEEaSK_NS4_8TiledMMAINS4_8MMA_AtomIJNS4_4SM904GMMA27MMA_64x128x32_S32S8S8_SS_TNEEEENS4_6LayoutISD_NS5_IJSC_NSA_ILi0EEESS_EEEEENS5_IJNS4_10UnderscoreESV_SV_EEEEENS4_13SM90_TMA_LOADENS4_14ComposedLayoutINS4_7SwizzleILi1ELi4ELi3EEENS4_18smem_ptr_flag_bitsILi8EEENSR_INS5_IJNSA_ILi8EEESI_EEENS5_IJSI_SC_EEEEEEEvNS4_8identityENS4_23SM90_TMA_LOAD_MULTICASTES18_vS19_EENS_8epilogue10collective6detail29Sm90TmaWarpSpecializedAdapterINS1D_15DefaultEpilogueIaSK_SK_NS1C_6thread17LinearCombinationIaLi1EiiLNS1H_9ScaleType4KindE0ELNS_15FloatRoundStyleE2EaEENS1_15EpilogueDefaultEEEEEvvEEEEvNT_6ParamsE:
	.zero		1664


//--------------------- SYMBOLS --------------------------

	.type		.nv.reservedSmem.offset0,@object
	.size		.nv.reservedSmem.offset0,0x4
	.type		__assertfail,@function
